







.version 7.0
.target sm_61
.address_size 64




.global .align 4 .u32 _ZZN75_INTERNAL_53_tmpxft_00003726_00000000_8_bitonic_compute_75_cpp1_ii_fa58609718cooperative_groups4__v17details17_binary_partitionINS1_15coalesced_groupEEES4_RKT_bE8fullMask = -1;

















.visible .entry _Z23bitonicSortSharedKernelPjS_S_S_jj(
.param .u64 _Z23bitonicSortSharedKernelPjS_S_S_jj_param_0,
.param .u64 _Z23bitonicSortSharedKernelPjS_S_S_jj_param_1,
.param .u64 _Z23bitonicSortSharedKernelPjS_S_S_jj_param_2,
.param .u64 _Z23bitonicSortSharedKernelPjS_S_S_jj_param_3,
.param .u32 _Z23bitonicSortSharedKernelPjS_S_S_jj_param_4,
.param .u32 _Z23bitonicSortSharedKernelPjS_S_S_jj_param_5
)
{
.reg .pred %p<12>;
.reg .b32 %r<96>;
.reg .b64 %rd<15>;

	.shared .align 4 .b8 _ZZ23bitonicSortSharedKernelPjS_S_S_jjE5s_key[4096];

	.shared .align 4 .b8 _ZZ23bitonicSortSharedKernelPjS_S_S_jjE5s_val[4096];

ld.param.u64 %rd1, [_Z23bitonicSortSharedKernelPjS_S_S_jj_param_0];
ld.param.u64 %rd2, [_Z23bitonicSortSharedKernelPjS_S_S_jj_param_1];
ld.param.u64 %rd3, [_Z23bitonicSortSharedKernelPjS_S_S_jj_param_2];
ld.param.u64 %rd4, [_Z23bitonicSortSharedKernelPjS_S_S_jj_param_3];
ld.param.u32 %r18, [_Z23bitonicSortSharedKernelPjS_S_S_jj_param_4];
ld.param.u32 %r19, [_Z23bitonicSortSharedKernelPjS_S_S_jj_param_5];
mov.u32 %r20, %ctaid.x;
shl.b32 %r21, %r20, 10;
mov.u32 %r22, %tid.x;
add.s32 %r23, %r21, %r22;
cvta.to.global.u64 %rd5, %rd3;
mul.wide.u32 %rd6, %r23, 4;
add.s64 %rd7, %rd5, %rd6;
cvta.to.global.u64 %rd8, %rd4;
add.s64 %rd9, %rd8, %rd6;
ld.global.u32 %r24, [%rd7];
shl.b32 %r25, %r22, 2;
mov.u32 %r26, _ZZ23bitonicSortSharedKernelPjS_S_S_jjE5s_key;
add.s32 %r27, %r26, %r25;
st.shared.u32 [%r27], %r24;
ld.global.u32 %r28, [%rd9];
mov.u32 %r29, _ZZ23bitonicSortSharedKernelPjS_S_S_jjE5s_val;
add.s32 %r30, %r29, %r25;
st.shared.u32 [%r30], %r28;
ld.global.u32 %r31, [%rd7+2048];
st.shared.u32 [%r27+2048], %r31;
ld.global.u32 %r32, [%rd9+2048];
st.shared.u32 [%r30+2048], %r32;
setp.lt.u32	%p2, %r18, 3;
@%p2 bra BB0_7;

mov.u32 %r93, 2;

BB0_2:
shr.u32 %r2, %r93, 1;
setp.eq.s32	%p3, %r2, 0;
mov.u32 %r94, %r2;
@%p3 bra BB0_6;

BB0_3:
and.b32 %r35, %r2, %r22;
setp.ne.s32	%p1, %r35, 0;
barrier.sync 0;
add.s32 %r36, %r94, -1;
and.b32 %r37, %r36, %r22;
shl.b32 %r38, %r22, 1;
sub.s32 %r39, %r38, %r37;
shl.b32 %r40, %r39, 2;
add.s32 %r5, %r26, %r40;
add.s32 %r42, %r39, %r94;
shl.b32 %r43, %r42, 2;
add.s32 %r6, %r26, %r43;
ld.shared.u32 %r7, [%r6];
ld.shared.u32 %r8, [%r5];
setp.gt.u32	%p4, %r8, %r7;
xor.pred %p5, %p4, %p1;
@%p5 bra BB0_5;

st.shared.u32 [%r5], %r7;
st.shared.u32 [%r6], %r8;
add.s32 %r51, %r29, %r40;
ld.shared.u32 %r52, [%r51];
add.s32 %r55, %r29, %r43;
ld.shared.u32 %r56, [%r55];
st.shared.u32 [%r51], %r56;
st.shared.u32 [%r55], %r52;

BB0_5:
shr.u32 %r94, %r94, 1;
setp.ne.s32	%p6, %r94, 0;
@%p6 bra BB0_3;

BB0_6:
shl.b32 %r93, %r93, 1;
setp.lt.u32	%p7, %r93, %r18;
@%p7 bra BB0_2;

BB0_7:
shr.u32 %r95, %r18, 1;
setp.eq.s32	%p8, %r95, 0;
@%p8 bra BB0_11;

BB0_8:
barrier.sync 0;
add.s32 %r58, %r95, -1;
and.b32 %r59, %r58, %r22;
shl.b32 %r60, %r22, 1;
sub.s32 %r61, %r60, %r59;
shl.b32 %r62, %r61, 2;
add.s32 %r13, %r26, %r62;
add.s32 %r64, %r61, %r95;
shl.b32 %r65, %r64, 2;
add.s32 %r14, %r26, %r65;
ld.shared.u32 %r15, [%r14];
ld.shared.u32 %r16, [%r13];
setp.gt.u32	%p9, %r16, %r15;
selp.u32	%r66, 1, 0, %p9;
setp.ne.s32	%p10, %r66, %r19;
@%p10 bra BB0_10;

st.shared.u32 [%r13], %r15;
st.shared.u32 [%r14], %r16;
add.s32 %r74, %r29, %r62;
ld.shared.u32 %r75, [%r74];
add.s32 %r78, %r29, %r65;
ld.shared.u32 %r79, [%r78];
st.shared.u32 [%r74], %r79;
st.shared.u32 [%r78], %r75;

BB0_10:
shr.u32 %r95, %r95, 1;
setp.ne.s32	%p11, %r95, 0;
@%p11 bra BB0_8;

BB0_11:
barrier.sync 0;
ld.shared.u32 %r84, [%r27];
cvta.to.global.u64 %rd10, %rd1;
add.s64 %rd12, %rd10, %rd6;
st.global.u32 [%rd12], %r84;
ld.shared.u32 %r90, [%r30];
cvta.to.global.u64 %rd13, %rd2;
add.s64 %rd14, %rd13, %rd6;
st.global.u32 [%rd14], %r90;
ld.shared.u32 %r91, [%r27+2048];
st.global.u32 [%rd12+2048], %r91;
ld.shared.u32 %r92, [%r30+2048];
st.global.u32 [%rd14+2048], %r92;
ret;
}


.visible .entry _Z37bitonicMergeElementaryIntervalsKernelILj1EEvPjS0_S0_S0_S0_S0_jj(
.param .u64 _Z37bitonicMergeElementaryIntervalsKernelILj1EEvPjS0_S0_S0_S0_S0_jj_param_0,
.param .u64 _Z37bitonicMergeElementaryIntervalsKernelILj1EEvPjS0_S0_S0_S0_S0_jj_param_1,
.param .u64 _Z37bitonicMergeElementaryIntervalsKernelILj1EEvPjS0_S0_S0_S0_S0_jj_param_2,
.param .u64 _Z37bitonicMergeElementaryIntervalsKernelILj1EEvPjS0_S0_S0_S0_S0_jj_param_3,
.param .u64 _Z37bitonicMergeElementaryIntervalsKernelILj1EEvPjS0_S0_S0_S0_S0_jj_param_4,
.param .u64 _Z37bitonicMergeElementaryIntervalsKernelILj1EEvPjS0_S0_S0_S0_S0_jj_param_5,
.param .u32 _Z37bitonicMergeElementaryIntervalsKernelILj1EEvPjS0_S0_S0_S0_S0_jj_param_6,
.param .u32 _Z37bitonicMergeElementaryIntervalsKernelILj1EEvPjS0_S0_S0_S0_S0_jj_param_7
)
{
.reg .pred %p<41>;
.reg .b32 %r<337>;
.reg .b64 %rd<50>;

	.shared .align 4 .b8 _ZZ37bitonicMergeElementaryIntervalsKernelILj1EEvPjS0_S0_S0_S0_S0_jjE5s_key[1024];

	.shared .align 4 .b8 _ZZ37bitonicMergeElementaryIntervalsKernelILj1EEvPjS0_S0_S0_S0_S0_jjE5s_val[1024];

	.shared .align 4 .b8 _ZZ37bitonicMergeElementaryIntervalsKernelILj1EEvPjS0_S0_S0_S0_S0_jjE5s_inf[1024];

	.shared .align 4 .u32 _ZZ37bitonicMergeElementaryIntervalsKernelILj1EEvPjS0_S0_S0_S0_S0_jjE9startSrcA;

	.shared .align 4 .u32 _ZZ37bitonicMergeElementaryIntervalsKernelILj1EEvPjS0_S0_S0_S0_S0_jjE7lenSrcA;

	.shared .align 4 .u32 _ZZ37bitonicMergeElementaryIntervalsKernelILj1EEvPjS0_S0_S0_S0_S0_jjE9startSrcB;

	.shared .align 4 .u32 _ZZ37bitonicMergeElementaryIntervalsKernelILj1EEvPjS0_S0_S0_S0_S0_jjE7lenSrcB;

	.shared .align 4 .u32 _ZZ37bitonicMergeElementaryIntervalsKernelILj1EEvPjS0_S0_S0_S0_S0_jjE8startDst;

ld.param.u64 %rd3, [_Z37bitonicMergeElementaryIntervalsKernelILj1EEvPjS0_S0_S0_S0_S0_jj_param_0];
ld.param.u64 %rd4, [_Z37bitonicMergeElementaryIntervalsKernelILj1EEvPjS0_S0_S0_S0_S0_jj_param_1];
ld.param.u64 %rd5, [_Z37bitonicMergeElementaryIntervalsKernelILj1EEvPjS0_S0_S0_S0_S0_jj_param_2];
ld.param.u64 %rd6, [_Z37bitonicMergeElementaryIntervalsKernelILj1EEvPjS0_S0_S0_S0_S0_jj_param_3];
ld.param.u64 %rd7, [_Z37bitonicMergeElementaryIntervalsKernelILj1EEvPjS0_S0_S0_S0_S0_jj_param_4];
ld.param.u64 %rd8, [_Z37bitonicMergeElementaryIntervalsKernelILj1EEvPjS0_S0_S0_S0_S0_jj_param_5];
ld.param.u32 %r116, [_Z37bitonicMergeElementaryIntervalsKernelILj1EEvPjS0_S0_S0_S0_S0_jj_param_6];
ld.param.u32 %r117, [_Z37bitonicMergeElementaryIntervalsKernelILj1EEvPjS0_S0_S0_S0_S0_jj_param_7];
mov.u32 %r118, %ctaid.x;
shr.u32 %r119, %r116, 6;
add.s32 %r120, %r119, -1;
and.b32 %r121, %r118, %r120;
sub.s32 %r122, %r118, %r121;
shl.b32 %r123, %r122, 7;
cvt.u64.u32	%rd1, %r123;
mov.u32 %r1, %tid.x;
setp.ne.s32	%p1, %r1, 0;
@%p1 bra BB1_6;

cvt.u32.u64	%r124, %rd1;
sub.s32 %r125, %r117, %r116;
sub.s32 %r126, %r125, %r124;
min.u32 %r304, %r116, %r126;
and.b32 %r127, %r304, 127;
shr.u32 %r128, %r304, 7;
setp.ne.s32	%p2, %r127, 0;
selp.u32	%r129, 1, 0, %p2;
shr.u32 %r130, %r116, 7;
add.s32 %r131, %r128, %r130;
add.s32 %r3, %r131, %r129;
cvta.to.global.u64 %rd9, %rd7;
mul.wide.u32 %rd10, %r118, 4;
add.s64 %rd11, %rd9, %rd10;
ld.global.u32 %r4, [%rd11];
st.shared.u32 [_ZZ37bitonicMergeElementaryIntervalsKernelILj1EEvPjS0_S0_S0_S0_S0_jjE9startSrcA], %r4;
cvta.to.global.u64 %rd12, %rd8;
add.s64 %rd13, %rd12, %rd10;
ld.global.u32 %r5, [%rd13];
st.shared.u32 [_ZZ37bitonicMergeElementaryIntervalsKernelILj1EEvPjS0_S0_S0_S0_S0_jjE9startSrcB], %r5;
add.s32 %r133, %r5, %r4;
st.shared.u32 [_ZZ37bitonicMergeElementaryIntervalsKernelILj1EEvPjS0_S0_S0_S0_S0_jjE8startDst], %r133;
bfe.u32 %r134, %r116, 6, 25;
add.s32 %r135, %r134, -1;
and.b32 %r136, %r118, %r135;
add.s32 %r137, %r136, 1;
setp.ge.u32	%p3, %r137, %r3;
mov.u32 %r303, %r116;
@%p3 bra BB1_3;

ld.global.u32 %r303, [%rd11+4];

BB1_3:
bfe.u32 %r139, %r116, 6, 25;
add.s32 %r140, %r139, -1;
and.b32 %r142, %r118, %r140;
add.s32 %r143, %r142, 1;
setp.ge.u32	%p4, %r143, %r3;
@%p4 bra BB1_5;

ld.global.u32 %r304, [%rd13+4];

BB1_5:
sub.s32 %r145, %r303, %r4;
st.shared.u32 [_ZZ37bitonicMergeElementaryIntervalsKernelILj1EEvPjS0_S0_S0_S0_S0_jjE7lenSrcA], %r145;
sub.s32 %r146, %r304, %r5;
st.shared.u32 [_ZZ37bitonicMergeElementaryIntervalsKernelILj1EEvPjS0_S0_S0_S0_S0_jjE7lenSrcB], %r146;

BB1_6:
shl.b32 %r147, %r1, 2;
mov.u32 %r148, _ZZ37bitonicMergeElementaryIntervalsKernelILj1EEvPjS0_S0_S0_S0_S0_jjE5s_inf;
add.s32 %r10, %r148, %r147;
mov.u32 %r149, 1;
st.shared.u32 [%r10], %r149;
st.shared.u32 [%r10+512], %r149;
barrier.sync 0;
ld.shared.u32 %r150, [_ZZ37bitonicMergeElementaryIntervalsKernelILj1EEvPjS0_S0_S0_S0_S0_jjE7lenSrcA];
setp.ge.u32	%p5, %r1, %r150;
@%p5 bra BB1_8;

ld.shared.u32 %r151, [_ZZ37bitonicMergeElementaryIntervalsKernelILj1EEvPjS0_S0_S0_S0_S0_jjE9startSrcA];
add.s32 %r152, %r151, %r1;
cvt.u64.u32	%rd20, %r152;
add.s64 %rd21, %rd20, %rd1;
cvta.to.global.u64 %rd22, %rd5;
shl.b64 %rd23, %rd21, 2;
add.s64 %rd24, %rd22, %rd23;
ld.global.u32 %r153, [%rd24];
mov.u32 %r155, _ZZ37bitonicMergeElementaryIntervalsKernelILj1EEvPjS0_S0_S0_S0_S0_jjE5s_key;
add.s32 %r156, %r155, %r147;
st.shared.u32 [%r156], %r153;
cvta.to.global.u64 %rd25, %rd6;
add.s64 %rd26, %rd25, %rd23;
ld.global.u32 %r157, [%rd26];
mov.u32 %r158, _ZZ37bitonicMergeElementaryIntervalsKernelILj1EEvPjS0_S0_S0_S0_S0_jjE5s_val;
add.s32 %r159, %r158, %r147;
st.shared.u32 [%r159], %r157;
mov.u32 %r160, 0;
st.shared.u32 [%r10], %r160;

BB1_8:
ld.shared.u32 %r161, [_ZZ37bitonicMergeElementaryIntervalsKernelILj1EEvPjS0_S0_S0_S0_S0_jjE7lenSrcB];
setp.ge.u32	%p6, %r1, %r161;
@%p6 bra BB1_10;

ld.shared.u32 %r162, [_ZZ37bitonicMergeElementaryIntervalsKernelILj1EEvPjS0_S0_S0_S0_S0_jjE9startSrcB];
add.s32 %r163, %r1, %r116;
add.s32 %r164, %r163, %r162;
cvt.u64.u32	%rd27, %r164;
add.s64 %rd28, %rd27, %rd1;
cvta.to.global.u64 %rd29, %rd5;
shl.b64 %rd30, %rd28, 2;
add.s64 %rd31, %rd29, %rd30;
ld.global.u32 %r165, [%rd31];
mov.u32 %r166, 255;
sub.s32 %r167, %r166, %r1;
shl.b32 %r168, %r167, 2;
mov.u32 %r169, _ZZ37bitonicMergeElementaryIntervalsKernelILj1EEvPjS0_S0_S0_S0_S0_jjE5s_key;
add.s32 %r170, %r169, %r168;
st.shared.u32 [%r170], %r165;
cvta.to.global.u64 %rd32, %rd6;
add.s64 %rd33, %rd32, %rd30;
ld.global.u32 %r171, [%rd33];
mov.u32 %r172, _ZZ37bitonicMergeElementaryIntervalsKernelILj1EEvPjS0_S0_S0_S0_S0_jjE5s_val;
add.s32 %r173, %r172, %r168;
st.shared.u32 [%r173], %r171;
add.s32 %r175, %r148, %r168;
mov.u32 %r176, 0;
st.shared.u32 [%r175], %r176;

BB1_10:
shl.b32 %r11, %r1, 1;
barrier.sync 0;
and.b32 %r177, %r1, 127;
sub.s32 %r12, %r11, %r177;
shl.b32 %r178, %r12, 2;
mov.u32 %r179, _ZZ37bitonicMergeElementaryIntervalsKernelILj1EEvPjS0_S0_S0_S0_S0_jjE5s_key;
add.s32 %r13, %r179, %r178;
add.s32 %r14, %r148, %r178;
ld.shared.u32 %r15, [%r14];
setp.ne.s32	%p7, %r15, 0;
@%p7 bra BB1_13;

ld.shared.u32 %r181, [%r14+512];
setp.ne.s32	%p8, %r181, 0;
@%p8 bra BB1_13;

ld.shared.u32 %r308, [%r13];
ld.shared.u32 %r307, [%r13+512];
setp.gt.u32	%p9, %r308, %r307;
mov.u32 %r305, 0;
mov.u32 %r306, %r305;
@%p9 bra BB1_15;

BB1_13:
setp.ne.s32	%p10, %r15, 1;
@%p10 bra BB1_16;

ld.shared.u32 %r308, [%r13];
ld.shared.u32 %r307, [%r13+512];
ld.shared.u32 %r305, [%r14+512];
mov.u32 %r306, %r149;

BB1_15:
mov.u32 %r186, _ZZ37bitonicMergeElementaryIntervalsKernelILj1EEvPjS0_S0_S0_S0_S0_jjE5s_val;
add.s32 %r187, %r186, %r178;
st.shared.u32 [%r13], %r307;
st.shared.u32 [%r13+512], %r308;
ld.shared.u32 %r188, [%r187];
ld.shared.u32 %r189, [%r187+512];
st.shared.u32 [%r187], %r189;
st.shared.u32 [%r187+512], %r188;
st.shared.u32 [%r14], %r305;
st.shared.u32 [%r14+512], %r306;

BB1_16:
barrier.sync 0;
and.b32 %r190, %r1, 63;
sub.s32 %r25, %r11, %r190;
shl.b32 %r191, %r25, 2;
add.s32 %r26, %r179, %r191;
add.s32 %r27, %r148, %r191;
ld.shared.u32 %r28, [%r27];
setp.ne.s32	%p11, %r28, 0;
@%p11 bra BB1_19;

ld.shared.u32 %r194, [%r27+256];
setp.ne.s32	%p12, %r194, 0;
@%p12 bra BB1_19;

ld.shared.u32 %r312, [%r26];
ld.shared.u32 %r311, [%r26+256];
setp.gt.u32	%p13, %r312, %r311;
mov.u32 %r309, 0;
mov.u32 %r310, %r309;
@%p13 bra BB1_21;

BB1_19:
setp.ne.s32	%p14, %r28, 1;
@%p14 bra BB1_22;

ld.shared.u32 %r312, [%r26];
ld.shared.u32 %r311, [%r26+256];
ld.shared.u32 %r309, [%r27+256];
mov.u32 %r310, 1;

BB1_21:
mov.u32 %r199, _ZZ37bitonicMergeElementaryIntervalsKernelILj1EEvPjS0_S0_S0_S0_S0_jjE5s_val;
add.s32 %r200, %r199, %r191;
st.shared.u32 [%r26], %r311;
st.shared.u32 [%r26+256], %r312;
ld.shared.u32 %r201, [%r200];
ld.shared.u32 %r202, [%r200+256];
st.shared.u32 [%r200], %r202;
st.shared.u32 [%r200+256], %r201;
st.shared.u32 [%r27], %r309;
st.shared.u32 [%r27+256], %r310;

BB1_22:
barrier.sync 0;
and.b32 %r203, %r1, 31;
sub.s32 %r38, %r11, %r203;
shl.b32 %r204, %r38, 2;
add.s32 %r39, %r179, %r204;
add.s32 %r40, %r148, %r204;
ld.shared.u32 %r41, [%r40];
setp.ne.s32	%p15, %r41, 0;
@%p15 bra BB1_25;

ld.shared.u32 %r207, [%r40+128];
setp.ne.s32	%p16, %r207, 0;
@%p16 bra BB1_25;

ld.shared.u32 %r316, [%r39];
ld.shared.u32 %r315, [%r39+128];
setp.gt.u32	%p17, %r316, %r315;
mov.u32 %r313, 0;
mov.u32 %r314, %r313;
@%p17 bra BB1_27;

BB1_25:
setp.ne.s32	%p18, %r41, 1;
@%p18 bra BB1_28;

ld.shared.u32 %r316, [%r39];
ld.shared.u32 %r315, [%r39+128];
ld.shared.u32 %r313, [%r40+128];
mov.u32 %r314, 1;

BB1_27:
mov.u32 %r212, _ZZ37bitonicMergeElementaryIntervalsKernelILj1EEvPjS0_S0_S0_S0_S0_jjE5s_val;
add.s32 %r213, %r212, %r204;
st.shared.u32 [%r39], %r315;
st.shared.u32 [%r39+128], %r316;
ld.shared.u32 %r214, [%r213];
ld.shared.u32 %r215, [%r213+128];
st.shared.u32 [%r213], %r215;
st.shared.u32 [%r213+128], %r214;
st.shared.u32 [%r40], %r313;
st.shared.u32 [%r40+128], %r314;

BB1_28:
barrier.sync 0;
and.b32 %r216, %r1, 15;
sub.s32 %r51, %r11, %r216;
shl.b32 %r217, %r51, 2;
add.s32 %r52, %r179, %r217;
add.s32 %r53, %r148, %r217;
ld.shared.u32 %r54, [%r53];
setp.ne.s32	%p19, %r54, 0;
@%p19 bra BB1_31;

ld.shared.u32 %r220, [%r53+64];
setp.ne.s32	%p20, %r220, 0;
@%p20 bra BB1_31;

ld.shared.u32 %r320, [%r52];
ld.shared.u32 %r319, [%r52+64];
setp.gt.u32	%p21, %r320, %r319;
mov.u32 %r317, 0;
mov.u32 %r318, %r317;
@%p21 bra BB1_33;

BB1_31:
setp.ne.s32	%p22, %r54, 1;
@%p22 bra BB1_34;

ld.shared.u32 %r320, [%r52];
ld.shared.u32 %r319, [%r52+64];
ld.shared.u32 %r317, [%r53+64];
mov.u32 %r318, 1;

BB1_33:
mov.u32 %r225, _ZZ37bitonicMergeElementaryIntervalsKernelILj1EEvPjS0_S0_S0_S0_S0_jjE5s_val;
add.s32 %r226, %r225, %r217;
st.shared.u32 [%r52], %r319;
st.shared.u32 [%r52+64], %r320;
ld.shared.u32 %r227, [%r226];
ld.shared.u32 %r228, [%r226+64];
st.shared.u32 [%r226], %r228;
st.shared.u32 [%r226+64], %r227;
st.shared.u32 [%r53], %r317;
st.shared.u32 [%r53+64], %r318;

BB1_34:
barrier.sync 0;
and.b32 %r229, %r1, 7;
sub.s32 %r64, %r11, %r229;
shl.b32 %r230, %r64, 2;
add.s32 %r65, %r179, %r230;
add.s32 %r66, %r148, %r230;
ld.shared.u32 %r67, [%r66];
setp.ne.s32	%p23, %r67, 0;
@%p23 bra BB1_37;

ld.shared.u32 %r233, [%r66+32];
setp.ne.s32	%p24, %r233, 0;
@%p24 bra BB1_37;

ld.shared.u32 %r324, [%r65];
ld.shared.u32 %r323, [%r65+32];
setp.gt.u32	%p25, %r324, %r323;
mov.u32 %r321, 0;
mov.u32 %r322, %r321;
@%p25 bra BB1_39;

BB1_37:
setp.ne.s32	%p26, %r67, 1;
@%p26 bra BB1_40;

ld.shared.u32 %r324, [%r65];
ld.shared.u32 %r323, [%r65+32];
ld.shared.u32 %r321, [%r66+32];
mov.u32 %r322, 1;

BB1_39:
mov.u32 %r238, _ZZ37bitonicMergeElementaryIntervalsKernelILj1EEvPjS0_S0_S0_S0_S0_jjE5s_val;
add.s32 %r239, %r238, %r230;
st.shared.u32 [%r65], %r323;
st.shared.u32 [%r65+32], %r324;
ld.shared.u32 %r240, [%r239];
ld.shared.u32 %r241, [%r239+32];
st.shared.u32 [%r239], %r241;
st.shared.u32 [%r239+32], %r240;
st.shared.u32 [%r66], %r321;
st.shared.u32 [%r66+32], %r322;

BB1_40:
barrier.sync 0;
and.b32 %r242, %r1, 3;
sub.s32 %r77, %r11, %r242;
shl.b32 %r243, %r77, 2;
add.s32 %r78, %r179, %r243;
add.s32 %r79, %r148, %r243;
ld.shared.u32 %r80, [%r79];
setp.ne.s32	%p27, %r80, 0;
@%p27 bra BB1_43;

ld.shared.u32 %r246, [%r79+16];
setp.ne.s32	%p28, %r246, 0;
@%p28 bra BB1_43;

ld.shared.u32 %r328, [%r78];
ld.shared.u32 %r327, [%r78+16];
setp.gt.u32	%p29, %r328, %r327;
mov.u32 %r325, 0;
mov.u32 %r326, %r325;
@%p29 bra BB1_45;

BB1_43:
setp.ne.s32	%p30, %r80, 1;
@%p30 bra BB1_46;

ld.shared.u32 %r328, [%r78];
ld.shared.u32 %r327, [%r78+16];
ld.shared.u32 %r325, [%r79+16];
mov.u32 %r326, 1;

BB1_45:
mov.u32 %r251, _ZZ37bitonicMergeElementaryIntervalsKernelILj1EEvPjS0_S0_S0_S0_S0_jjE5s_val;
add.s32 %r252, %r251, %r243;
st.shared.u32 [%r78], %r327;
st.shared.u32 [%r78+16], %r328;
ld.shared.u32 %r253, [%r252];
ld.shared.u32 %r254, [%r252+16];
st.shared.u32 [%r252], %r254;
st.shared.u32 [%r252+16], %r253;
st.shared.u32 [%r79], %r325;
st.shared.u32 [%r79+16], %r326;

BB1_46:
barrier.sync 0;
and.b32 %r255, %r1, 1;
sub.s32 %r90, %r11, %r255;
shl.b32 %r256, %r90, 2;
add.s32 %r91, %r179, %r256;
add.s32 %r92, %r148, %r256;
ld.shared.u32 %r93, [%r92];
setp.ne.s32	%p31, %r93, 0;
@%p31 bra BB1_49;

ld.shared.u32 %r259, [%r92+8];
setp.ne.s32	%p32, %r259, 0;
@%p32 bra BB1_49;

ld.shared.u32 %r332, [%r91];
ld.shared.u32 %r331, [%r91+8];
setp.gt.u32	%p33, %r332, %r331;
mov.u32 %r329, 0;
mov.u32 %r330, %r329;
@%p33 bra BB1_51;

BB1_49:
setp.ne.s32	%p34, %r93, 1;
@%p34 bra BB1_52;

ld.shared.u32 %r332, [%r91];
ld.shared.u32 %r331, [%r91+8];
ld.shared.u32 %r329, [%r92+8];
mov.u32 %r330, 1;

BB1_51:
mov.u32 %r264, _ZZ37bitonicMergeElementaryIntervalsKernelILj1EEvPjS0_S0_S0_S0_S0_jjE5s_val;
add.s32 %r265, %r264, %r256;
st.shared.u32 [%r91], %r331;
st.shared.u32 [%r91+8], %r332;
ld.shared.u32 %r266, [%r265];
ld.shared.u32 %r267, [%r265+8];
st.shared.u32 [%r265], %r267;
st.shared.u32 [%r265+8], %r266;
st.shared.u32 [%r92], %r329;
st.shared.u32 [%r92+8], %r330;

BB1_52:
barrier.sync 0;
shl.b32 %r268, %r11, 2;
add.s32 %r103, %r179, %r268;
add.s32 %r104, %r148, %r268;
ld.shared.u32 %r105, [%r104];
setp.ne.s32	%p35, %r105, 0;
@%p35 bra BB1_55;

ld.shared.u32 %r271, [%r104+4];
setp.ne.s32	%p36, %r271, 0;
@%p36 bra BB1_55;

ld.shared.u32 %r336, [%r103];
ld.shared.u32 %r335, [%r103+4];
setp.gt.u32	%p37, %r336, %r335;
mov.u32 %r333, 0;
mov.u32 %r334, %r333;
@%p37 bra BB1_57;

BB1_55:
setp.ne.s32	%p38, %r105, 1;
@%p38 bra BB1_58;

ld.shared.u32 %r336, [%r103];
ld.shared.u32 %r335, [%r103+4];
ld.shared.u32 %r333, [%r104+4];
mov.u32 %r334, 1;

BB1_57:
mov.u32 %r276, _ZZ37bitonicMergeElementaryIntervalsKernelILj1EEvPjS0_S0_S0_S0_S0_jjE5s_val;
add.s32 %r277, %r276, %r268;
st.shared.u32 [%r103], %r335;
st.shared.u32 [%r103+4], %r336;
ld.shared.u32 %r278, [%r277];
ld.shared.u32 %r279, [%r277+4];
st.shared.u32 [%r277], %r279;
st.shared.u32 [%r277+4], %r278;
st.shared.u32 [%r104], %r333;
st.shared.u32 [%r104+4], %r334;

BB1_58:
barrier.sync 0;
ld.shared.u32 %rd34, [_ZZ37bitonicMergeElementaryIntervalsKernelILj1EEvPjS0_S0_S0_S0_S0_jjE8startDst];
add.s64 %rd2, %rd34, %rd1;
ld.shared.u32 %r115, [_ZZ37bitonicMergeElementaryIntervalsKernelILj1EEvPjS0_S0_S0_S0_S0_jjE7lenSrcA];
setp.ge.u32	%p39, %r1, %r115;
@%p39 bra BB1_60;

add.s32 %r289, %r179, %r147;
ld.shared.u32 %r290, [%r289];
cvt.u64.u32	%rd36, %r1;
add.s64 %rd37, %rd2, %rd36;
cvta.to.global.u64 %rd38, %rd3;
shl.b64 %rd39, %rd37, 2;
add.s64 %rd40, %rd38, %rd39;
st.global.u32 [%rd40], %r290;
mov.u32 %r291, _ZZ37bitonicMergeElementaryIntervalsKernelILj1EEvPjS0_S0_S0_S0_S0_jjE5s_val;
add.s32 %r292, %r291, %r147;
ld.shared.u32 %r293, [%r292];
cvta.to.global.u64 %rd41, %rd4;
add.s64 %rd42, %rd41, %rd39;
st.global.u32 [%rd42], %r293;

BB1_60:
ld.shared.u32 %r294, [_ZZ37bitonicMergeElementaryIntervalsKernelILj1EEvPjS0_S0_S0_S0_S0_jjE7lenSrcB];
setp.ge.u32	%p40, %r1, %r294;
@%p40 bra BB1_62;

add.s32 %r295, %r115, %r1;
shl.b32 %r296, %r295, 2;
add.s32 %r298, %r179, %r296;
ld.shared.u32 %r299, [%r298];
cvt.u64.u32	%rd43, %r295;
add.s64 %rd44, %rd43, %rd2;
cvta.to.global.u64 %rd45, %rd3;
shl.b64 %rd46, %rd44, 2;
add.s64 %rd47, %rd45, %rd46;
st.global.u32 [%rd47], %r299;
mov.u32 %r300, _ZZ37bitonicMergeElementaryIntervalsKernelILj1EEvPjS0_S0_S0_S0_S0_jjE5s_val;
add.s32 %r301, %r300, %r296;
ld.shared.u32 %r302, [%r301];
cvta.to.global.u64 %rd48, %rd4;
add.s64 %rd49, %rd48, %rd46;
st.global.u32 [%rd49], %r302;

BB1_62:
ret;
}


.visible .entry _Z37bitonicMergeElementaryIntervalsKernelILj0EEvPjS0_S0_S0_S0_S0_jj(
.param .u64 _Z37bitonicMergeElementaryIntervalsKernelILj0EEvPjS0_S0_S0_S0_S0_jj_param_0,
.param .u64 _Z37bitonicMergeElementaryIntervalsKernelILj0EEvPjS0_S0_S0_S0_S0_jj_param_1,
.param .u64 _Z37bitonicMergeElementaryIntervalsKernelILj0EEvPjS0_S0_S0_S0_S0_jj_param_2,
.param .u64 _Z37bitonicMergeElementaryIntervalsKernelILj0EEvPjS0_S0_S0_S0_S0_jj_param_3,
.param .u64 _Z37bitonicMergeElementaryIntervalsKernelILj0EEvPjS0_S0_S0_S0_S0_jj_param_4,
.param .u64 _Z37bitonicMergeElementaryIntervalsKernelILj0EEvPjS0_S0_S0_S0_S0_jj_param_5,
.param .u32 _Z37bitonicMergeElementaryIntervalsKernelILj0EEvPjS0_S0_S0_S0_S0_jj_param_6,
.param .u32 _Z37bitonicMergeElementaryIntervalsKernelILj0EEvPjS0_S0_S0_S0_S0_jj_param_7
)
{
.reg .pred %p<41>;
.reg .b32 %r<305>;
.reg .b64 %rd<50>;

	.shared .align 4 .b8 _ZZ37bitonicMergeElementaryIntervalsKernelILj0EEvPjS0_S0_S0_S0_S0_jjE5s_key[1024];

	.shared .align 4 .b8 _ZZ37bitonicMergeElementaryIntervalsKernelILj0EEvPjS0_S0_S0_S0_S0_jjE5s_val[1024];

	.shared .align 4 .b8 _ZZ37bitonicMergeElementaryIntervalsKernelILj0EEvPjS0_S0_S0_S0_S0_jjE5s_inf[1024];

	.shared .align 4 .u32 _ZZ37bitonicMergeElementaryIntervalsKernelILj0EEvPjS0_S0_S0_S0_S0_jjE9startSrcA;

	.shared .align 4 .u32 _ZZ37bitonicMergeElementaryIntervalsKernelILj0EEvPjS0_S0_S0_S0_S0_jjE7lenSrcA;

	.shared .align 4 .u32 _ZZ37bitonicMergeElementaryIntervalsKernelILj0EEvPjS0_S0_S0_S0_S0_jjE9startSrcB;

	.shared .align 4 .u32 _ZZ37bitonicMergeElementaryIntervalsKernelILj0EEvPjS0_S0_S0_S0_S0_jjE7lenSrcB;

	.shared .align 4 .u32 _ZZ37bitonicMergeElementaryIntervalsKernelILj0EEvPjS0_S0_S0_S0_S0_jjE8startDst;

ld.param.u64 %rd3, [_Z37bitonicMergeElementaryIntervalsKernelILj0EEvPjS0_S0_S0_S0_S0_jj_param_0];
ld.param.u64 %rd4, [_Z37bitonicMergeElementaryIntervalsKernelILj0EEvPjS0_S0_S0_S0_S0_jj_param_1];
ld.param.u64 %rd5, [_Z37bitonicMergeElementaryIntervalsKernelILj0EEvPjS0_S0_S0_S0_S0_jj_param_2];
ld.param.u64 %rd6, [_Z37bitonicMergeElementaryIntervalsKernelILj0EEvPjS0_S0_S0_S0_S0_jj_param_3];
ld.param.u64 %rd7, [_Z37bitonicMergeElementaryIntervalsKernelILj0EEvPjS0_S0_S0_S0_S0_jj_param_4];
ld.param.u64 %rd8, [_Z37bitonicMergeElementaryIntervalsKernelILj0EEvPjS0_S0_S0_S0_S0_jj_param_5];
ld.param.u32 %r108, [_Z37bitonicMergeElementaryIntervalsKernelILj0EEvPjS0_S0_S0_S0_S0_jj_param_6];
ld.param.u32 %r109, [_Z37bitonicMergeElementaryIntervalsKernelILj0EEvPjS0_S0_S0_S0_S0_jj_param_7];
mov.u32 %r110, %ctaid.x;
shr.u32 %r111, %r108, 6;
add.s32 %r112, %r111, -1;
and.b32 %r113, %r110, %r112;
sub.s32 %r114, %r110, %r113;
shl.b32 %r115, %r114, 7;
cvt.u64.u32	%rd1, %r115;
mov.u32 %r1, %tid.x;
setp.ne.s32	%p1, %r1, 0;
@%p1 bra BB2_6;

cvt.u32.u64	%r116, %rd1;
sub.s32 %r117, %r109, %r108;
sub.s32 %r118, %r117, %r116;
min.u32 %r280, %r108, %r118;
and.b32 %r119, %r280, 127;
shr.u32 %r120, %r280, 7;
setp.ne.s32	%p2, %r119, 0;
selp.u32	%r121, 1, 0, %p2;
shr.u32 %r122, %r108, 7;
add.s32 %r123, %r120, %r122;
add.s32 %r3, %r123, %r121;
cvta.to.global.u64 %rd9, %rd7;
mul.wide.u32 %rd10, %r110, 4;
add.s64 %rd11, %rd9, %rd10;
ld.global.u32 %r4, [%rd11];
st.shared.u32 [_ZZ37bitonicMergeElementaryIntervalsKernelILj0EEvPjS0_S0_S0_S0_S0_jjE9startSrcA], %r4;
cvta.to.global.u64 %rd12, %rd8;
add.s64 %rd13, %rd12, %rd10;
ld.global.u32 %r5, [%rd13];
st.shared.u32 [_ZZ37bitonicMergeElementaryIntervalsKernelILj0EEvPjS0_S0_S0_S0_S0_jjE9startSrcB], %r5;
add.s32 %r125, %r5, %r4;
st.shared.u32 [_ZZ37bitonicMergeElementaryIntervalsKernelILj0EEvPjS0_S0_S0_S0_S0_jjE8startDst], %r125;
bfe.u32 %r126, %r108, 6, 25;
add.s32 %r127, %r126, -1;
and.b32 %r128, %r110, %r127;
add.s32 %r129, %r128, 1;
setp.ge.u32	%p3, %r129, %r3;
mov.u32 %r279, %r108;
@%p3 bra BB2_3;

ld.global.u32 %r279, [%rd11+4];

BB2_3:
bfe.u32 %r131, %r108, 6, 25;
add.s32 %r132, %r131, -1;
and.b32 %r134, %r110, %r132;
add.s32 %r135, %r134, 1;
setp.ge.u32	%p4, %r135, %r3;
@%p4 bra BB2_5;

ld.global.u32 %r280, [%rd13+4];

BB2_5:
sub.s32 %r137, %r279, %r4;
st.shared.u32 [_ZZ37bitonicMergeElementaryIntervalsKernelILj0EEvPjS0_S0_S0_S0_S0_jjE7lenSrcA], %r137;
sub.s32 %r138, %r280, %r5;
st.shared.u32 [_ZZ37bitonicMergeElementaryIntervalsKernelILj0EEvPjS0_S0_S0_S0_S0_jjE7lenSrcB], %r138;

BB2_6:
shl.b32 %r139, %r1, 2;
mov.u32 %r140, _ZZ37bitonicMergeElementaryIntervalsKernelILj0EEvPjS0_S0_S0_S0_S0_jjE5s_inf;
add.s32 %r10, %r140, %r139;
mov.u32 %r141, 1;
st.shared.u32 [%r10], %r141;
st.shared.u32 [%r10+512], %r141;
barrier.sync 0;
ld.shared.u32 %r142, [_ZZ37bitonicMergeElementaryIntervalsKernelILj0EEvPjS0_S0_S0_S0_S0_jjE7lenSrcA];
setp.ge.u32	%p5, %r1, %r142;
@%p5 bra BB2_8;

ld.shared.u32 %r143, [_ZZ37bitonicMergeElementaryIntervalsKernelILj0EEvPjS0_S0_S0_S0_S0_jjE9startSrcA];
add.s32 %r144, %r143, %r1;
cvt.u64.u32	%rd20, %r144;
add.s64 %rd21, %rd20, %rd1;
cvta.to.global.u64 %rd22, %rd5;
shl.b64 %rd23, %rd21, 2;
add.s64 %rd24, %rd22, %rd23;
ld.global.u32 %r145, [%rd24];
mov.u32 %r147, _ZZ37bitonicMergeElementaryIntervalsKernelILj0EEvPjS0_S0_S0_S0_S0_jjE5s_key;
add.s32 %r148, %r147, %r139;
st.shared.u32 [%r148], %r145;
cvta.to.global.u64 %rd25, %rd6;
add.s64 %rd26, %rd25, %rd23;
ld.global.u32 %r149, [%rd26];
mov.u32 %r150, _ZZ37bitonicMergeElementaryIntervalsKernelILj0EEvPjS0_S0_S0_S0_S0_jjE5s_val;
add.s32 %r151, %r150, %r139;
st.shared.u32 [%r151], %r149;
mov.u32 %r152, 0;
st.shared.u32 [%r10], %r152;

BB2_8:
ld.shared.u32 %r153, [_ZZ37bitonicMergeElementaryIntervalsKernelILj0EEvPjS0_S0_S0_S0_S0_jjE7lenSrcB];
setp.ge.u32	%p6, %r1, %r153;
@%p6 bra BB2_10;

ld.shared.u32 %r154, [_ZZ37bitonicMergeElementaryIntervalsKernelILj0EEvPjS0_S0_S0_S0_S0_jjE9startSrcB];
add.s32 %r155, %r1, %r108;
add.s32 %r156, %r155, %r154;
cvt.u64.u32	%rd27, %r156;
add.s64 %rd28, %rd27, %rd1;
cvta.to.global.u64 %rd29, %rd5;
shl.b64 %rd30, %rd28, 2;
add.s64 %rd31, %rd29, %rd30;
ld.global.u32 %r157, [%rd31];
mov.u32 %r158, 255;
sub.s32 %r159, %r158, %r1;
shl.b32 %r160, %r159, 2;
mov.u32 %r161, _ZZ37bitonicMergeElementaryIntervalsKernelILj0EEvPjS0_S0_S0_S0_S0_jjE5s_key;
add.s32 %r162, %r161, %r160;
st.shared.u32 [%r162], %r157;
cvta.to.global.u64 %rd32, %rd6;
add.s64 %rd33, %rd32, %rd30;
ld.global.u32 %r163, [%rd33];
mov.u32 %r164, _ZZ37bitonicMergeElementaryIntervalsKernelILj0EEvPjS0_S0_S0_S0_S0_jjE5s_val;
add.s32 %r165, %r164, %r160;
st.shared.u32 [%r165], %r163;
add.s32 %r167, %r140, %r160;
mov.u32 %r168, 0;
st.shared.u32 [%r167], %r168;

BB2_10:
shl.b32 %r11, %r1, 1;
barrier.sync 0;
and.b32 %r169, %r1, 127;
sub.s32 %r12, %r11, %r169;
shl.b32 %r170, %r12, 2;
mov.u32 %r171, _ZZ37bitonicMergeElementaryIntervalsKernelILj0EEvPjS0_S0_S0_S0_S0_jjE5s_key;
add.s32 %r13, %r171, %r170;
add.s32 %r14, %r140, %r170;
ld.shared.u32 %r15, [%r14];
setp.ne.s32	%p7, %r15, 0;
@%p7 bra BB2_13;

ld.shared.u32 %r173, [%r14+512];
setp.ne.s32	%p8, %r173, 0;
@%p8 bra BB2_13;

ld.shared.u32 %r283, [%r13];
ld.shared.u32 %r282, [%r13+512];
mov.u32 %r281, 0;
setp.le.u32	%p9, %r283, %r282;
@%p9 bra BB2_15;

BB2_13:
setp.ne.s32	%p10, %r15, 1;
@%p10 bra BB2_16;

ld.shared.u32 %r283, [%r13];
ld.shared.u32 %r282, [%r13+512];
ld.shared.u32 %r281, [%r14+512];

BB2_15:
mov.u32 %r176, _ZZ37bitonicMergeElementaryIntervalsKernelILj0EEvPjS0_S0_S0_S0_S0_jjE5s_val;
add.s32 %r177, %r176, %r170;
st.shared.u32 [%r13], %r282;
st.shared.u32 [%r13+512], %r283;
ld.shared.u32 %r178, [%r177];
ld.shared.u32 %r179, [%r177+512];
st.shared.u32 [%r177], %r179;
st.shared.u32 [%r177+512], %r178;
st.shared.u32 [%r14], %r281;
st.shared.u32 [%r14+512], %r15;

BB2_16:
barrier.sync 0;
and.b32 %r180, %r1, 63;
sub.s32 %r24, %r11, %r180;
shl.b32 %r181, %r24, 2;
add.s32 %r25, %r171, %r181;
add.s32 %r26, %r140, %r181;
ld.shared.u32 %r27, [%r26];
setp.ne.s32	%p11, %r27, 0;
@%p11 bra BB2_19;

ld.shared.u32 %r184, [%r26+256];
setp.ne.s32	%p12, %r184, 0;
@%p12 bra BB2_19;

ld.shared.u32 %r286, [%r25];
ld.shared.u32 %r285, [%r25+256];
mov.u32 %r284, 0;
setp.le.u32	%p13, %r286, %r285;
@%p13 bra BB2_21;

BB2_19:
setp.ne.s32	%p14, %r27, 1;
@%p14 bra BB2_22;

ld.shared.u32 %r286, [%r25];
ld.shared.u32 %r285, [%r25+256];
ld.shared.u32 %r284, [%r26+256];

BB2_21:
mov.u32 %r187, _ZZ37bitonicMergeElementaryIntervalsKernelILj0EEvPjS0_S0_S0_S0_S0_jjE5s_val;
add.s32 %r188, %r187, %r181;
st.shared.u32 [%r25], %r285;
st.shared.u32 [%r25+256], %r286;
ld.shared.u32 %r189, [%r188];
ld.shared.u32 %r190, [%r188+256];
st.shared.u32 [%r188], %r190;
st.shared.u32 [%r188+256], %r189;
st.shared.u32 [%r26], %r284;
st.shared.u32 [%r26+256], %r27;

BB2_22:
barrier.sync 0;
and.b32 %r191, %r1, 31;
sub.s32 %r36, %r11, %r191;
shl.b32 %r192, %r36, 2;
add.s32 %r37, %r171, %r192;
add.s32 %r38, %r140, %r192;
ld.shared.u32 %r39, [%r38];
setp.ne.s32	%p15, %r39, 0;
@%p15 bra BB2_25;

ld.shared.u32 %r195, [%r38+128];
setp.ne.s32	%p16, %r195, 0;
@%p16 bra BB2_25;

ld.shared.u32 %r289, [%r37];
ld.shared.u32 %r288, [%r37+128];
mov.u32 %r287, 0;
setp.le.u32	%p17, %r289, %r288;
@%p17 bra BB2_27;

BB2_25:
setp.ne.s32	%p18, %r39, 1;
@%p18 bra BB2_28;

ld.shared.u32 %r289, [%r37];
ld.shared.u32 %r288, [%r37+128];
ld.shared.u32 %r287, [%r38+128];

BB2_27:
mov.u32 %r198, _ZZ37bitonicMergeElementaryIntervalsKernelILj0EEvPjS0_S0_S0_S0_S0_jjE5s_val;
add.s32 %r199, %r198, %r192;
st.shared.u32 [%r37], %r288;
st.shared.u32 [%r37+128], %r289;
ld.shared.u32 %r200, [%r199];
ld.shared.u32 %r201, [%r199+128];
st.shared.u32 [%r199], %r201;
st.shared.u32 [%r199+128], %r200;
st.shared.u32 [%r38], %r287;
st.shared.u32 [%r38+128], %r39;

BB2_28:
barrier.sync 0;
and.b32 %r202, %r1, 15;
sub.s32 %r48, %r11, %r202;
shl.b32 %r203, %r48, 2;
add.s32 %r49, %r171, %r203;
add.s32 %r50, %r140, %r203;
ld.shared.u32 %r51, [%r50];
setp.ne.s32	%p19, %r51, 0;
@%p19 bra BB2_31;

ld.shared.u32 %r206, [%r50+64];
setp.ne.s32	%p20, %r206, 0;
@%p20 bra BB2_31;

ld.shared.u32 %r292, [%r49];
ld.shared.u32 %r291, [%r49+64];
mov.u32 %r290, 0;
setp.le.u32	%p21, %r292, %r291;
@%p21 bra BB2_33;

BB2_31:
setp.ne.s32	%p22, %r51, 1;
@%p22 bra BB2_34;

ld.shared.u32 %r292, [%r49];
ld.shared.u32 %r291, [%r49+64];
ld.shared.u32 %r290, [%r50+64];

BB2_33:
mov.u32 %r209, _ZZ37bitonicMergeElementaryIntervalsKernelILj0EEvPjS0_S0_S0_S0_S0_jjE5s_val;
add.s32 %r210, %r209, %r203;
st.shared.u32 [%r49], %r291;
st.shared.u32 [%r49+64], %r292;
ld.shared.u32 %r211, [%r210];
ld.shared.u32 %r212, [%r210+64];
st.shared.u32 [%r210], %r212;
st.shared.u32 [%r210+64], %r211;
st.shared.u32 [%r50], %r290;
st.shared.u32 [%r50+64], %r51;

BB2_34:
barrier.sync 0;
and.b32 %r213, %r1, 7;
sub.s32 %r60, %r11, %r213;
shl.b32 %r214, %r60, 2;
add.s32 %r61, %r171, %r214;
add.s32 %r62, %r140, %r214;
ld.shared.u32 %r63, [%r62];
setp.ne.s32	%p23, %r63, 0;
@%p23 bra BB2_37;

ld.shared.u32 %r217, [%r62+32];
setp.ne.s32	%p24, %r217, 0;
@%p24 bra BB2_37;

ld.shared.u32 %r295, [%r61];
ld.shared.u32 %r294, [%r61+32];
mov.u32 %r293, 0;
setp.le.u32	%p25, %r295, %r294;
@%p25 bra BB2_39;

BB2_37:
setp.ne.s32	%p26, %r63, 1;
@%p26 bra BB2_40;

ld.shared.u32 %r295, [%r61];
ld.shared.u32 %r294, [%r61+32];
ld.shared.u32 %r293, [%r62+32];

BB2_39:
mov.u32 %r220, _ZZ37bitonicMergeElementaryIntervalsKernelILj0EEvPjS0_S0_S0_S0_S0_jjE5s_val;
add.s32 %r221, %r220, %r214;
st.shared.u32 [%r61], %r294;
st.shared.u32 [%r61+32], %r295;
ld.shared.u32 %r222, [%r221];
ld.shared.u32 %r223, [%r221+32];
st.shared.u32 [%r221], %r223;
st.shared.u32 [%r221+32], %r222;
st.shared.u32 [%r62], %r293;
st.shared.u32 [%r62+32], %r63;

BB2_40:
barrier.sync 0;
and.b32 %r224, %r1, 3;
sub.s32 %r72, %r11, %r224;
shl.b32 %r225, %r72, 2;
add.s32 %r73, %r171, %r225;
add.s32 %r74, %r140, %r225;
ld.shared.u32 %r75, [%r74];
setp.ne.s32	%p27, %r75, 0;
@%p27 bra BB2_43;

ld.shared.u32 %r228, [%r74+16];
setp.ne.s32	%p28, %r228, 0;
@%p28 bra BB2_43;

ld.shared.u32 %r298, [%r73];
ld.shared.u32 %r297, [%r73+16];
mov.u32 %r296, 0;
setp.le.u32	%p29, %r298, %r297;
@%p29 bra BB2_45;

BB2_43:
setp.ne.s32	%p30, %r75, 1;
@%p30 bra BB2_46;

ld.shared.u32 %r298, [%r73];
ld.shared.u32 %r297, [%r73+16];
ld.shared.u32 %r296, [%r74+16];

BB2_45:
mov.u32 %r231, _ZZ37bitonicMergeElementaryIntervalsKernelILj0EEvPjS0_S0_S0_S0_S0_jjE5s_val;
add.s32 %r232, %r231, %r225;
st.shared.u32 [%r73], %r297;
st.shared.u32 [%r73+16], %r298;
ld.shared.u32 %r233, [%r232];
ld.shared.u32 %r234, [%r232+16];
st.shared.u32 [%r232], %r234;
st.shared.u32 [%r232+16], %r233;
st.shared.u32 [%r74], %r296;
st.shared.u32 [%r74+16], %r75;

BB2_46:
barrier.sync 0;
and.b32 %r235, %r1, 1;
sub.s32 %r84, %r11, %r235;
shl.b32 %r236, %r84, 2;
add.s32 %r85, %r171, %r236;
add.s32 %r86, %r140, %r236;
ld.shared.u32 %r87, [%r86];
setp.ne.s32	%p31, %r87, 0;
@%p31 bra BB2_49;

ld.shared.u32 %r239, [%r86+8];
setp.ne.s32	%p32, %r239, 0;
@%p32 bra BB2_49;

ld.shared.u32 %r301, [%r85];
ld.shared.u32 %r300, [%r85+8];
mov.u32 %r299, 0;
setp.le.u32	%p33, %r301, %r300;
@%p33 bra BB2_51;

BB2_49:
setp.ne.s32	%p34, %r87, 1;
@%p34 bra BB2_52;

ld.shared.u32 %r301, [%r85];
ld.shared.u32 %r300, [%r85+8];
ld.shared.u32 %r299, [%r86+8];

BB2_51:
mov.u32 %r242, _ZZ37bitonicMergeElementaryIntervalsKernelILj0EEvPjS0_S0_S0_S0_S0_jjE5s_val;
add.s32 %r243, %r242, %r236;
st.shared.u32 [%r85], %r300;
st.shared.u32 [%r85+8], %r301;
ld.shared.u32 %r244, [%r243];
ld.shared.u32 %r245, [%r243+8];
st.shared.u32 [%r243], %r245;
st.shared.u32 [%r243+8], %r244;
st.shared.u32 [%r86], %r299;
st.shared.u32 [%r86+8], %r87;

BB2_52:
barrier.sync 0;
shl.b32 %r246, %r11, 2;
add.s32 %r96, %r171, %r246;
add.s32 %r97, %r140, %r246;
ld.shared.u32 %r98, [%r97];
setp.ne.s32	%p35, %r98, 0;
@%p35 bra BB2_55;

ld.shared.u32 %r249, [%r97+4];
setp.ne.s32	%p36, %r249, 0;
@%p36 bra BB2_55;

ld.shared.u32 %r304, [%r96];
ld.shared.u32 %r303, [%r96+4];
mov.u32 %r302, 0;
setp.le.u32	%p37, %r304, %r303;
@%p37 bra BB2_57;

BB2_55:
setp.ne.s32	%p38, %r98, 1;
@%p38 bra BB2_58;

ld.shared.u32 %r304, [%r96];
ld.shared.u32 %r303, [%r96+4];
ld.shared.u32 %r302, [%r97+4];

BB2_57:
mov.u32 %r252, _ZZ37bitonicMergeElementaryIntervalsKernelILj0EEvPjS0_S0_S0_S0_S0_jjE5s_val;
add.s32 %r253, %r252, %r246;
st.shared.u32 [%r96], %r303;
st.shared.u32 [%r96+4], %r304;
ld.shared.u32 %r254, [%r253];
ld.shared.u32 %r255, [%r253+4];
st.shared.u32 [%r253], %r255;
st.shared.u32 [%r253+4], %r254;
st.shared.u32 [%r97], %r302;
st.shared.u32 [%r97+4], %r98;

BB2_58:
barrier.sync 0;
ld.shared.u32 %rd34, [_ZZ37bitonicMergeElementaryIntervalsKernelILj0EEvPjS0_S0_S0_S0_S0_jjE8startDst];
add.s64 %rd2, %rd34, %rd1;
ld.shared.u32 %r107, [_ZZ37bitonicMergeElementaryIntervalsKernelILj0EEvPjS0_S0_S0_S0_S0_jjE7lenSrcA];
setp.ge.u32	%p39, %r1, %r107;
@%p39 bra BB2_60;

add.s32 %r265, %r171, %r139;
ld.shared.u32 %r266, [%r265];
cvt.u64.u32	%rd36, %r1;
add.s64 %rd37, %rd2, %rd36;
cvta.to.global.u64 %rd38, %rd3;
shl.b64 %rd39, %rd37, 2;
add.s64 %rd40, %rd38, %rd39;
st.global.u32 [%rd40], %r266;
mov.u32 %r267, _ZZ37bitonicMergeElementaryIntervalsKernelILj0EEvPjS0_S0_S0_S0_S0_jjE5s_val;
add.s32 %r268, %r267, %r139;
ld.shared.u32 %r269, [%r268];
cvta.to.global.u64 %rd41, %rd4;
add.s64 %rd42, %rd41, %rd39;
st.global.u32 [%rd42], %r269;

BB2_60:
ld.shared.u32 %r270, [_ZZ37bitonicMergeElementaryIntervalsKernelILj0EEvPjS0_S0_S0_S0_S0_jjE7lenSrcB];
setp.ge.u32	%p40, %r1, %r270;
@%p40 bra BB2_62;

add.s32 %r271, %r107, %r1;
shl.b32 %r272, %r271, 2;
add.s32 %r274, %r171, %r272;
ld.shared.u32 %r275, [%r274];
cvt.u64.u32	%rd43, %r271;
add.s64 %rd44, %rd43, %rd2;
cvta.to.global.u64 %rd45, %rd3;
shl.b64 %rd46, %rd44, 2;
add.s64 %rd47, %rd45, %rd46;
st.global.u32 [%rd47], %r275;
mov.u32 %r276, _ZZ37bitonicMergeElementaryIntervalsKernelILj0EEvPjS0_S0_S0_S0_S0_jjE5s_val;
add.s32 %r277, %r276, %r272;
ld.shared.u32 %r278, [%r277];
cvta.to.global.u64 %rd48, %rd4;
add.s64 %rd49, %rd48, %rd46;
st.global.u32 [%rd49], %r278;

BB2_62:
ret;
}




// ===== COMPILED SASS (sm_100) =====

	.target	sm_100

	.elftype	@"ET_EXEC"


//--------------------- .note.nv.tkinfo           --------------------------
	.section	.note.nv.tkinfo,"",@"SHT_NOTE"
	.sectionflags	@"SHF_NOTE_NV_TKINFO"
	.tkinfo
        /*0018*/ 	.word	0x00000002
        /*0030*/ 	.string	""
        /*0030*/ 	.string	"ptxas"
        /*0030*/ 	.string	"Cuda compilation tools, release 13.0, V13.0.88"
        /*0030*/ 	.string	"Build cuda_13.0.r13.0/compiler.36424714_0"
        /*0030*/ 	.string	"-arch sm_100 "



//--------------------- .note.nv.cuinfo           --------------------------
	.section	.note.nv.cuinfo,"",@"SHT_NOTE"
	.sectionflags	@"SHF_NOTE_NV_CUINFO"
        /*0018*/ 	.short	0x0002
        /*001a*/ 	.short	0x003d
        /*001c*/ 	.short	0x0082
	.zero		2


//--------------------- .nv.info                  --------------------------
	.section	.nv.info,"",@"SHT_CUDA_INFO"
	.align	4


	//----- nvinfo : EIATTR_REGCOUNT
	.align		4
        /*0000*/ 	.byte	0x04, 0x2f
        /*0002*/ 	.short	(.L_2 - .L_1)
	.align		4
.L_1:
        /*0004*/ 	.word	index@(_Z23bitonicSortSharedKernelPjS_S_S_jj)
        /*0008*/ 	.word	0x00000012


	//----- nvinfo : EIATTR_FRAME_SIZE
	.align		4
.L_2:
        /*000c*/ 	.byte	0x04, 0x11
        /*000e*/ 	.short	(.L_4 - .L_3)
	.align		4
.L_3:
        /*0010*/ 	.word	index@(_Z23bitonicSortSharedKernelPjS_S_S_jj)
        /*0014*/ 	.word	0x00000000


	//----- nvinfo : EIATTR_REGCOUNT
	.align		4
.L_4:
        /*0018*/ 	.byte	0x04, 0x2f
        /*001a*/ 	.short	(.L_6 - .L_5)
	.align		4
.L_5:
        /*001c*/ 	.word	index@(_Z37bitonicMergeElementaryIntervalsKernelILj1EEvPjS0_S0_S0_S0_S0_jj)
        /*0020*/ 	.word	0x00000011


	//----- nvinfo : EIATTR_FRAME_SIZE
	.align		4
.L_6:
        /*0024*/ 	.byte	0x04, 0x11
        /*0026*/ 	.short	(.L_8 - .L_7)
	.align		4
.L_7:
        /*0028*/ 	.word	index@(_Z37bitonicMergeElementaryIntervalsKernelILj1EEvPjS0_S0_S0_S0_S0_jj)
        /*002c*/ 	.word	0x00000000


	//----- nvinfo : EIATTR_REGCOUNT
	.align		4
.L_8:
        /*0030*/ 	.byte	0x04, 0x2f
        /*0032*/ 	.short	(.L_10 - .L_9)
	.align		4
.L_9:
        /*0034*/ 	.word	index@(_Z37bitonicMergeElementaryIntervalsKernelILj0EEvPjS0_S0_S0_S0_S0_jj)
        /*0038*/ 	.word	0x00000012


	//----- nvinfo : EIATTR_FRAME_SIZE
	.align		4
.L_10:
        /*003c*/ 	.byte	0x04, 0x11
        /*003e*/ 	.short	(.L_12 - .L_11)
	.align		4
.L_11:
        /*0040*/ 	.word	index@(_Z37bitonicMergeElementaryIntervalsKernelILj0EEvPjS0_S0_S0_S0_S0_jj)
        /*0044*/ 	.word	0x00000000


	//----- nvinfo : EIATTR_MIN_STACK_SIZE
	.align		4
.L_12:
        /*0048*/ 	.byte	0x04, 0x12
        /*004a*/ 	.short	(.L_14 - .L_13)
	.align		4
.L_13:
        /*004c*/ 	.word	index@(_Z37bitonicMergeElementaryIntervalsKernelILj0EEvPjS0_S0_S0_S0_S0_jj)
        /*0050*/ 	.word	0x00000000


	//----- nvinfo : EIATTR_MIN_STACK_SIZE
	.align		4
.L_14:
        /*0054*/ 	.byte	0x04, 0x12
        /*0056*/ 	.short	(.L_16 - .L_15)
	.align		4
.L_15:
        /*0058*/ 	.word	index@(_Z37bitonicMergeElementaryIntervalsKernelILj1EEvPjS0_S0_S0_S0_S0_jj)
        /*005c*/ 	.word	0x00000000


	//----- nvinfo : EIATTR_MIN_STACK_SIZE
	.align		4
.L_16:
        /*0060*/ 	.byte	0x04, 0x12
        /*0062*/ 	.short	(.L_18 - .L_17)
	.align		4
.L_17:
        /*0064*/ 	.word	index@(_Z23bitonicSortSharedKernelPjS_S_S_jj)
        /*0068*/ 	.word	0x00000000
.L_18:


//--------------------- .nv.compat                --------------------------
	.section	.nv.compat,"",@"SHT_CUDA_COMPAT_INFO"
	.align	4
        /*0000*/ 	.byte	0x02, 0x09, 0x00, 0x00, 0x02, 0x02, 0x01, 0x00, 0x02, 0x05, 0x05, 0x00, 0x03, 0x07, 0x01, 0x01
        /*0010*/ 	.byte	0x02, 0x03, 0x00, 0x00, 0x02, 0x06, 0x01, 0x00, 0x04, 0x0b, 0x08, 0x00, 0x09, 0x00, 0x00, 0x00
        /*0020*/ 	.byte	0x00, 0x00, 0x00, 0x00


//--------------------- .nv.info._Z37bitonicMergeElementaryIntervalsKernelILj0EEvPjS0_S0_S0_S0_S0_jj --------------------------
	.section	.nv.info._Z37bitonicMergeElementaryIntervalsKernelILj0EEvPjS0_S0_S0_S0_S0_jj,"",@"SHT_CUDA_INFO"
	.sectionflags	@""
	.align	4


	//----- nvinfo : EIATTR_CUDA_API_VERSION
	.align		4
        /*0000*/ 	.byte	0x04, 0x37
        /*0002*/ 	.short	(.L_20 - .L_19)
.L_19:
        /*0004*/ 	.word	0x00000082


	//----- nvinfo : EIATTR_KPARAM_INFO
	.align		4
.L_20:
        /*0008*/ 	.byte	0x04, 0x17
        /*000a*/ 	.short	(.L_22 - .L_21)
.L_21:
        /*000c*/ 	.word	0x00000000
        /*0010*/ 	.short	0x0007
        /*0012*/ 	.short	0x0034
        /*0014*/ 	.byte	0x00, 0xf0, 0x11, 0x00


	//----- nvinfo : EIATTR_KPARAM_INFO
	.align		4
.L_22:
        /*0018*/ 	.byte	0x04, 0x17
        /*001a*/ 	.short	(.L_24 - .L_23)
.L_23:
        /*001c*/ 	.word	0x00000000
        /*0020*/ 	.short	0x0006
        /*0022*/ 	.short	0x0030
        /*0024*/ 	.byte	0x00, 0xf0, 0x11, 0x00


	//----- nvinfo : EIATTR_KPARAM_INFO
	.align		4
.L_24:
        /*0028*/ 	.byte	0x04, 0x17
        /*002a*/ 	.short	(.L_26 - .L_25)
.L_25:
        /*002c*/ 	.word	0x00000000
        /*0030*/ 	.short	0x0005
        /*0032*/ 	.short	0x0028
        /*0034*/ 	.byte	0x00, 0xf0, 0x21, 0x00


	//----- nvinfo : EIATTR_KPARAM_INFO
	.align		4
.L_26:
        /*0038*/ 	.byte	0x04, 0x17
        /*003a*/ 	.short	(.L_28 - .L_27)
.L_27:
        /*003c*/ 	.word	0x00000000
        /*0040*/ 	.short	0x0004
        /*0042*/ 	.short	0x0020
        /*0044*/ 	.byte	0x00, 0xf0, 0x21, 0x00


	//----- nvinfo : EIATTR_KPARAM_INFO
	.align		4
.L_28:
        /*0048*/ 	.byte	0x04, 0x17
        /*004a*/ 	.short	(.L_30 - .L_29)
.L_29:
        /*004c*/ 	.word	0x00000000
        /*0050*/ 	.short	0x0003
        /*0052*/ 	.short	0x0018
        /*0054*/ 	.byte	0x00, 0xf0, 0x21, 0x00


	//----- nvinfo : EIATTR_KPARAM_INFO
	.align		4
.L_30:
        /*0058*/ 	.byte	0x04, 0x17
        /*005a*/ 	.short	(.L_32 - .L_31)
.L_31:
        /*005c*/ 	.word	0x00000000
        /*0060*/ 	.short	0x0002
        /*0062*/ 	.short	0x0010
        /*0064*/ 	.byte	0x00, 0xf0, 0x21, 0x00


	//----- nvinfo : EIATTR_KPARAM_INFO
	.align		4
.L_32:
        /*0068*/ 	.byte	0x04, 0x17
        /*006a*/ 	.short	(.L_34 - .L_33)
.L_33:
        /*006c*/ 	.word	0x00000000
        /*0070*/ 	.short	0x0001
        /*0072*/ 	.short	0x0008
        /*0074*/ 	.byte	0x00, 0xf0, 0x21, 0x00


	//----- nvinfo : EIATTR_KPARAM_INFO
	.align		4
.L_34:
        /*0078*/ 	.byte	0x04, 0x17
        /*007a*/ 	.short	(.L_36 - .L_35)
.L_35:
        /*007c*/ 	.word	0x00000000
        /*0080*/ 	.short	0x0000
        /*0082*/ 	.short	0x0000
        /*0084*/ 	.byte	0x00, 0xf0, 0x21, 0x00


	//----- nvinfo : EIATTR_SPARSE_MMA_MASK
	.align		4
.L_36:
        /*0088*/ 	.byte	0x03, 0x50
        /*008a*/ 	.short	0x0000


	//----- nvinfo : EIATTR_MAXREG_COUNT
	.align		4
        /*008c*/ 	.byte	0x03, 0x1b
        /*008e*/ 	.short	0x00ff


	//----- nvinfo : EIATTR_NUM_BARRIERS
	.align		4
        /*0090*/ 	.byte	0x02, 0x4c
        /*0092*/ 	.byte	0x01
	.zero		1


	//----- nvinfo : EIATTR_MERCURY_ISA_VERSION
	.align		4
        /*0094*/ 	.byte	0x03, 0x5f
        /*0096*/ 	.short	0x0101


	//----- nvinfo : EIATTR_COOP_GROUP_MASK_REGIDS
	.align		4
        /*0098*/ 	.byte	0x04, 0x29
        /*009a*/ 	.short	(.L_38 - .L_37)


	//   ....[0]....
.L_37:
        /*009c*/ 	.word	0xffffffff


	//   ....[1]....
        /*00a0*/ 	.word	0xffffffff


	//   ....[2]....
        /*00a4*/ 	.word	0xffffffff


	//   ....[3]....
        /*00a8*/ 	.word	0xffffffff


	//   ....[4]....
        /*00ac*/ 	.word	0xffffffff


	//   ....[5]....
        /*00b0*/ 	.word	0xffffffff


	//   ....[6]....
        /*00b4*/ 	.word	0xffffffff


	//   ....[7]....
        /*00b8*/ 	.word	0xffffffff


	//   ....[8]....
        /*00bc*/ 	.word	0xffffffff


	//   ....[9]....
        /*00c0*/ 	.word	0xffffffff


	//----- nvinfo : EIATTR_COOP_GROUP_INSTR_OFFSETS
	.align		4
.L_38:
        /*00c4*/ 	.byte	0x04, 0x28
        /*00c6*/ 	.short	(.L_40 - .L_39)


	//   ....[0]....
.L_39:
        /*00c8*/ 	.word	0x000003b0


	//   ....[1]....
        /*00cc*/ 	.word	0x00000700


	//   ....[2]....
        /*00d0*/ 	.word	0x00000940


	//   ....[3]....
        /*00d4*/ 	.word	0x00000ba0


	//   ....[4]....
        /*00d8*/ 	.word	0x00000e00


	//   ....[5]....
        /*00dc*/ 	.word	0x00001060


	//   ....[6]....
        /*00e0*/ 	.word	0x000012c0


	//   ....[7]....
        /*00e4*/ 	.word	0x00001520


	//   ....[8]....
        /*00e8*/ 	.word	0x00001780


	//   ....[9]....
        /*00ec*/ 	.word	0x00001990


	//----- nvinfo : EIATTR_VRC_CTA_INIT_COUNT
	.align		4
.L_40:
        /*00f0*/ 	.byte	0x02, 0x4a
	.zero		1
	.zero		1


	//----- nvinfo : EIATTR_EXIT_INSTR_OFFSETS
	.align		4
        /*00f4*/ 	.byte	0x04, 0x1c
        /*00f6*/ 	.short	(.L_42 - .L_41)


	//   ....[0]....
.L_41:
        /*00f8*/ 	.word	0x00001b50


	//   ....[1]....
        /*00fc*/ 	.word	0x00001c80


	//----- nvinfo : EIATTR_CRS_STACK_SIZE
	.align		4
.L_42:
        /*0100*/ 	.byte	0x04, 0x1e
        /*0102*/ 	.short	(.L_44 - .L_43)
.L_43:
        /*0104*/ 	.word	0x00000000


	//----- nvinfo : EIATTR_CBANK_PARAM_SIZE
	.align		4
.L_44:
        /*0108*/ 	.byte	0x03, 0x19
        /*010a*/ 	.short	0x0038


	//----- nvinfo : EIATTR_PARAM_CBANK
	.align		4
        /*010c*/ 	.byte	0x04, 0x0a
        /*010e*/ 	.short	(.L_46 - .L_45)
	.align		4
.L_45:
        /*0110*/ 	.word	index@(.nv.constant0._Z37bitonicMergeElementaryIntervalsKernelILj0EEvPjS0_S0_S0_S0_S0_jj)
        /*0114*/ 	.short	0x0380
        /*0116*/ 	.short	0x0038


	//----- nvinfo : EIATTR_SW_WAR
	.align		4
.L_46:
        /*0118*/ 	.byte	0x04, 0x36
        /*011a*/ 	.short	(.L_48 - .L_47)
.L_47:
        /*011c*/ 	.word	0x00000008
.L_48:


//--------------------- .nv.info._Z37bitonicMergeElementaryIntervalsKernelILj1EEvPjS0_S0_S0_S0_S0_jj --------------------------
	.section	.nv.info._Z37bitonicMergeElementaryIntervalsKernelILj1EEvPjS0_S0_S0_S0_S0_jj,"",@"SHT_CUDA_INFO"
	.sectionflags	@""
	.align	4


	//----- nvinfo : EIATTR_CUDA_API_VERSION
	.align		4
        /*0000*/ 	.byte	0x04, 0x37
        /*0002*/ 	.short	(.L_50 - .L_49)
.L_49:
        /*0004*/ 	.word	0x00000082


	//----- nvinfo : EIATTR_KPARAM_INFO
	.align		4
.L_50:
        /*0008*/ 	.byte	0x04, 0x17
        /*000a*/ 	.short	(.L_52 - .L_51)
.L_51:
        /*000c*/ 	.word	0x00000000
        /*0010*/ 	.short	0x0007
        /*0012*/ 	.short	0x0034
        /*0014*/ 	.byte	0x00, 0xf0, 0x11, 0x00


	//----- nvinfo : EIATTR_KPARAM_INFO
	.align		4
.L_52:
        /*0018*/ 	.byte	0x04, 0x17
        /*001a*/ 	.short	(.L_54 - .L_53)
.L_53:
        /*001c*/ 	.word	0x00000000
        /*0020*/ 	.short	0x0006
        /*0022*/ 	.short	0x0030
        /*0024*/ 	.byte	0x00, 0xf0, 0x11, 0x00


	//----- nvinfo : EIATTR_KPARAM_INFO
	.align		4
.L_54:
        /*0028*/ 	.byte	0x04, 0x17
        /*002a*/ 	.short	(.L_56 - .L_55)
.L_55:
        /*002c*/ 	.word	0x00000000
        /*0030*/ 	.short	0x0005
        /*0032*/ 	.short	0x0028
        /*0034*/ 	.byte	0x00, 0xf0, 0x21, 0x00


	//----- nvinfo : EIATTR_KPARAM_INFO
	.align		4
.L_56:
        /*0038*/ 	.byte	0x04, 0x17
        /*003a*/ 	.short	(.L_58 - .L_57)
.L_57:
        /*003c*/ 	.word	0x00000000
        /*0040*/ 	.short	0x0004
        /*0042*/ 	.short	0x0020
        /*0044*/ 	.byte	0x00, 0xf0, 0x21, 0x00


	//----- nvinfo : EIATTR_KPARAM_INFO
	.align		4
.L_58:
        /*0048*/ 	.byte	0x04, 0x17
        /*004a*/ 	.short	(.L_60 - .L_59)
.L_59:
        /*004c*/ 	.word	0x00000000
        /*0050*/ 	.short	0x0003
        /*0052*/ 	.short	0x0018
        /*0054*/ 	.byte	0x00, 0xf0, 0x21, 0x00


	//----- nvinfo : EIATTR_KPARAM_INFO
	.align		4
.L_60:
        /*0058*/ 	.byte	0x04, 0x17
        /*005a*/ 	.short	(.L_62 - .L_61)
.L_61:
        /*005c*/ 	.word	0x00000000
        /*0060*/ 	.short	0x0002
        /*0062*/ 	.short	0x0010
        /*0064*/ 	.byte	0x00, 0xf0, 0x21, 0x00


	//----- nvinfo : EIATTR_KPARAM_INFO
	.align		4
.L_62:
        /*0068*/ 	.byte	0x04, 0x17
        /*006a*/ 	.short	(.L_64 - .L_63)
.L_63:
        /*006c*/ 	.word	0x00000000
        /*0070*/ 	.short	0x0001
        /*0072*/ 	.short	0x0008
        /*0074*/ 	.byte	0x00, 0xf0, 0x21, 0x00


	//----- nvinfo : EIATTR_KPARAM_INFO
	.align		4
.L_64:
        /*0078*/ 	.byte	0x04, 0x17
        /*007a*/ 	.short	(.L_66 - .L_65)
.L_65:
        /*007c*/ 	.word	0x00000000
        /*0080*/ 	.short	0x0000
        /*0082*/ 	.short	0x0000
        /*0084*/ 	.byte	0x00, 0xf0, 0x21, 0x00


	//----- nvinfo : EIATTR_SPARSE_MMA_MASK
	.align		4
.L_66:
        /*0088*/ 	.byte	0x03, 0x50
        /*008a*/ 	.short	0x0000


	//----- nvinfo : EIATTR_MAXREG_COUNT
	.align		4
        /*008c*/ 	.byte	0x03, 0x1b
        /*008e*/ 	.short	0x00ff


	//----- nvinfo : EIATTR_NUM_BARRIERS
	.align		4
        /*0090*/ 	.byte	0x02, 0x4c
        /*0092*/ 	.byte	0x01
	.zero		1


	//----- nvinfo : EIATTR_MERCURY_ISA_VERSION
	.align		4
        /*0094*/ 	.byte	0x03, 0x5f
        /*0096*/ 	.short	0x0101


	//----- nvinfo : EIATTR_COOP_GROUP_MASK_REGIDS
	.align		4
        /*0098*/ 	.byte	0x04, 0x29
        /*009a*/ 	.short	(.L_68 - .L_67)


	//   ....[0]....
.L_67:
        /*009c*/ 	.word	0xffffffff


	//   ....[1]....
        /*00a0*/ 	.word	0xffffffff


	//   ....[2]....
        /*00a4*/ 	.word	0xffffffff


	//   ....[3]....
        /*00a8*/ 	.word	0xffffffff


	//   ....[4]....
        /*00ac*/ 	.word	0xffffffff


	//   ....[5]....
        /*00b0*/ 	.word	0xffffffff


	//   ....[6]....
        /*00b4*/ 	.word	0xffffffff


	//   ....[7]....
        /*00b8*/ 	.word	0xffffffff


	//   ....[8]....
        /*00bc*/ 	.word	0xffffffff


	//   ....[9]....
        /*00c0*/ 	.word	0xffffffff


	//----- nvinfo : EIATTR_COOP_GROUP_INSTR_OFFSETS
	.align		4
.L_68:
        /*00c4*/ 	.byte	0x04, 0x28
        /*00c6*/ 	.short	(.L_70 - .L_69)


	//   ....[0]....
.L_69:
        /*00c8*/ 	.word	0x000003b0


	//   ....[1]....
        /*00cc*/ 	.word	0x00000700


	//   ....[2]....
        /*00d0*/ 	.word	0x00000960


	//   ....[3]....
        /*00d4*/ 	.word	0x00000be0


	//   ....[4]....
        /*00d8*/ 	.word	0x00000e60


	//   ....[5]....
        /*00dc*/ 	.word	0x000010e0


	//   ....[6]....
        /*00e0*/ 	.word	0x00001360


	//   ....[7]....
        /*00e4*/ 	.word	0x000015e0


	//   ....[8]....
        /*00e8*/ 	.word	0x00001860


	//   ....[9]....
        /*00ec*/ 	.word	0x00001a70


	//----- nvinfo : EIATTR_VRC_CTA_INIT_COUNT
	.align		4
.L_70:
        /*00f0*/ 	.byte	0x02, 0x4a
	.zero		1
	.zero		1


	//----- nvinfo : EIATTR_EXIT_INSTR_OFFSETS
	.align		4
        /*00f4*/ 	.byte	0x04, 0x1c
        /*00f6*/ 	.short	(.L_72 - .L_71)


	//   ....[0]....
.L_71:
        /*00f8*/ 	.word	0x00001c30


	//   ....[1]....
        /*00fc*/ 	.word	0x00001d60


	//----- nvinfo : EIATTR_CRS_STACK_SIZE
	.align		4
.L_72:
        /*0100*/ 	.byte	0x04, 0x1e
        /*0102*/ 	.short	(.L_74 - .L_73)
.L_73:
        /*0104*/ 	.word	0x00000000


	//----- nvinfo : EIATTR_CBANK_PARAM_SIZE
	.align		4
.L_74:
        /*0108*/ 	.byte	0x03, 0x19
        /*010a*/ 	.short	0x0038


	//----- nvinfo : EIATTR_PARAM_CBANK
	.align		4
        /*010c*/ 	.byte	0x04, 0x0a
        /*010e*/ 	.short	(.L_76 - .L_75)
	.align		4
.L_75:
        /*0110*/ 	.word	index@(.nv.constant0._Z37bitonicMergeElementaryIntervalsKernelILj1EEvPjS0_S0_S0_S0_S0_jj)
        /*0114*/ 	.short	0x0380
        /*0116*/ 	.short	0x0038


	//----- nvinfo : EIATTR_SW_WAR
	.align		4
.L_76:
        /*0118*/ 	.byte	0x04, 0x36
        /*011a*/ 	.short	(.L_78 - .L_77)
.L_77:
        /*011c*/ 	.word	0x00000008
.L_78:


//--------------------- .nv.info._Z23bitonicSortSharedKernelPjS_S_S_jj --------------------------
	.section	.nv.info._Z23bitonicSortSharedKernelPjS_S_S_jj,"",@"SHT_CUDA_INFO"
	.sectionflags	@""
	.align	4


	//----- nvinfo : EIATTR_CUDA_API_VERSION
	.align		4
        /*0000*/ 	.byte	0x04, 0x37
        /*0002*/ 	.short	(.L_80 - .L_79)
.L_79:
        /*0004*/ 	.word	0x00000082


	//----- nvinfo : EIATTR_KPARAM_INFO
	.align		4
.L_80:
        /*0008*/ 	.byte	0x04, 0x17
        /*000a*/ 	.short	(.L_82 - .L_81)
.L_81:
        /*000c*/ 	.word	0x00000000
        /*0010*/ 	.short	0x0005
        /*0012*/ 	.short	0x0024
        /*0014*/ 	.byte	0x00, 0xf0, 0x11, 0x00


	//----- nvinfo : EIATTR_KPARAM_INFO
	.align		4
.L_82:
        /*0018*/ 	.byte	0x04, 0x17
        /*001a*/ 	.short	(.L_84 - .L_83)
.L_83:
        /*001c*/ 	.word	0x00000000
        /*0020*/ 	.short	0x0004
        /*0022*/ 	.short	0x0020
        /*0024*/ 	.byte	0x00, 0xf0, 0x11, 0x00


	//----- nvinfo : EIATTR_KPARAM_INFO
	.align		4
.L_84:
        /*0028*/ 	.byte	0x04, 0x17
        /*002a*/ 	.short	(.L_86 - .L_85)
.L_85:
        /*002c*/ 	.word	0x00000000
        /*0030*/ 	.short	0x0003
        /*0032*/ 	.short	0x0018
        /*0034*/ 	.byte	0x00, 0xf0, 0x21, 0x00


	//----- nvinfo : EIATTR_KPARAM_INFO
	.align		4
.L_86:
        /*0038*/ 	.byte	0x04, 0x17
        /*003a*/ 	.short	(.L_88 - .L_87)
.L_87:
        /*003c*/ 	.word	0x00000000
        /*0040*/ 	.short	0x0002
        /*0042*/ 	.short	0x0010
        /*0044*/ 	.byte	0x00, 0xf0, 0x21, 0x00


	//----- nvinfo : EIATTR_KPARAM_INFO
	.align		4
.L_88:
        /*0048*/ 	.byte	0x04, 0x17
        /*004a*/ 	.short	(.L_90 - .L_89)
.L_89:
        /*004c*/ 	.word	0x00000000
        /*0050*/ 	.short	0x0001
        /*0052*/ 	.short	0x0008
        /*0054*/ 	.byte	0x00, 0xf0, 0x21, 0x00


	//----- nvinfo : EIATTR_KPARAM_INFO
	.align		4
.L_90:
        /*0058*/ 	.byte	0x04, 0x17
        /*005a*/ 	.short	(.L_92 - .L_91)
.L_91:
        /*005c*/ 	.word	0x00000000
        /*0060*/ 	.short	0x0000
        /*0062*/ 	.short	0x0000
        /*0064*/ 	.byte	0x00, 0xf0, 0x21, 0x00


	//----- nvinfo : EIATTR_SPARSE_MMA_MASK
	.align		4
.L_92:
        /*0068*/ 	.byte	0x03, 0x50
        /*006a*/ 	.short	0x0000


	//----- nvinfo : EIATTR_MAXREG_COUNT
	.align		4
        /*006c*/ 	.byte	0x03, 0x1b
        /*006e*/ 	.short	0x00ff


	//----- nvinfo : EIATTR_NUM_BARRIERS
	.align		4
        /*0070*/ 	.byte	0x02, 0x4c
        /*0072*/ 	.byte	0x01
	.zero		1


	//----- nvinfo : EIATTR_MERCURY_ISA_VERSION
	.align		4
        /*0074*/ 	.byte	0x03, 0x5f
        /*0076*/ 	.short	0x0101


	//----- nvinfo : EIATTR_COOP_GROUP_MASK_REGIDS
	.align		4
        /*0078*/ 	.byte	0x04, 0x29
        /*007a*/ 	.short	(.L_94 - .L_93)


	//   ....[0]....
.L_93:
        /*007c*/ 	.word	0xffffffff


	//   ....[1]....
        /*0080*/ 	.word	0xffffffff


	//   ....[2]....
        /*0084*/ 	.word	0xffffffff


	//----- nvinfo : EIATTR_COOP_GROUP_INSTR_OFFSETS
	.align		4
.L_94:
        /*0088*/ 	.byte	0x04, 0x28
        /*008a*/ 	.short	(.L_96 - .L_95)


	//   ....[0]....
.L_95:
        /*008c*/ 	.word	0x00000240


	//   ....[1]....
        /*0090*/ 	.word	0x000003f0


	//   ....[2]....
        /*0094*/ 	.word	0x00000550


	//----- nvinfo : EIATTR_VRC_CTA_INIT_COUNT
	.align		4
.L_96:
        /*0098*/ 	.byte	0x02, 0x4a
	.zero		1
	.zero		1


	//----- nvinfo : EIATTR_EXIT_INSTR_OFFSETS
	.align		4
        /*009c*/ 	.byte	0x04, 0x1c
        /*009e*/ 	.short	(.L_98 - .L_97)


	//   ....[0]....
.L_97:
        /*00a0*/ 	.word	0x00000620


	//----- nvinfo : EIATTR_CBANK_PARAM_SIZE
	.align		4
.L_98:
        /*00a4*/ 	.byte	0x03, 0x19
        /*00a6*/ 	.short	0x0028


	//----- nvinfo : EIATTR_PARAM_CBANK
	.align		4
        /*00a8*/ 	.byte	0x04, 0x0a
        /*00aa*/ 	.short	(.L_100 - .L_99)
	.align		4
.L_99:
        /*00ac*/ 	.word	index@(.nv.constant0._Z23bitonicSortSharedKernelPjS_S_S_jj)
        /*00b0*/ 	.short	0x0380
        /*00b2*/ 	.short	0x0028


	//----- nvinfo : EIATTR_SW_WAR
	.align		4
.L_100:
        /*00b4*/ 	.byte	0x04, 0x36
        /*00b6*/ 	.short	(.L_102 - .L_101)
.L_101:
        /*00b8*/ 	.word	0x00000008
.L_102:


//--------------------- .nv.callgraph             --------------------------
	.section	.nv.callgraph,"",@"SHT_CUDA_CALLGRAPH"
	.align	4
	.sectionentsize	8
	.align		4
        /*0000*/ 	.word	0x00000000
	.align		4
        /*0004*/ 	.word	0xffffffff
	.align		4
        /*0008*/ 	.word	0x00000000
	.align		4
        /*000c*/ 	.word	0xfffffffe
	.align		4
        /*0010*/ 	.word	0x00000000
	.align		4
        /*0014*/ 	.word	0xfffffffd
	.align		4
        /*0018*/ 	.word	0x00000000
	.align		4
        /*001c*/ 	.word	0xfffffffc


//--------------------- .nv.constant4             --------------------------
	.section	.nv.constant4,"a",@progbits
	.align	8
	.align		8
.nv.constant4:
        /*0000*/ 	.dword	_ZZN75_INTERNAL_53_tmpxft_00003726_00000000_8_bitonic_compute_75_cpp1_ii_fa58609718cooperative_groups4__v17details17_binary_partitionINS1_15coalesced_groupEEES4_RKT_bE8fullMask


//--------------------- .text._Z37bitonicMergeElementaryIntervalsKernelILj0EEvPjS0_S0_S0_S0_S0_jj --------------------------
	.section	.text._Z37bitonicMergeElementaryIntervalsKernelILj0EEvPjS0_S0_S0_S0_S0_jj,"ax",@progbits
	.align	128
        .global         _Z37bitonicMergeElementaryIntervalsKernelILj0EEvPjS0_S0_S0_S0_S0_jj
        .type           _Z37bitonicMergeElementaryIntervalsKernelILj0EEvPjS0_S0_S0_S0_S0_jj,@function
        .size           _Z37bitonicMergeElementaryIntervalsKernelILj0EEvPjS0_S0_S0_S0_S0_jj,(.L_x_105 - _Z37bitonicMergeElementaryIntervalsKernelILj0EEvPjS0_S0_S0_S0_S0_jj)
        .other          _Z37bitonicMergeElementaryIntervalsKernelILj0EEvPjS0_S0_S0_S0_S0_jj,@"STO_CUDA_ENTRY STV_DEFAULT"
_Z37bitonicMergeElementaryIntervalsKernelILj0EEvPjS0_S0_S0_S0_S0_jj:
.text._Z37bitonicMergeElementaryIntervalsKernelILj0EEvPjS0_S0_S0_S0_S0_jj:
[----:B------:R-:W-:Y:S01]  /*0000*/  LDC R1, c[0x0][0x37c] ;  /* 0x0000df00ff017b82 */ /* 0x000fe20000000800 */
[----:B------:R-:W0:Y:S01]  /*0010*/  S2R R0, SR_TID.X ;  /* 0x0000000000007919 */ /* 0x000e220000002100 */
[----:B------:R-:W1:Y:S06]  /*0020*/  LDCU UR8, c[0x0][0x3b0] ;  /* 0x00007600ff0877ac */ /* 0x000e6c0008000800 */
[----:B------:R-:W2:Y:S01]  /*0030*/  S2UR UR17, SR_CgaCtaId ;  /* 0x00000000001179c3 */ /* 0x000ea20000008800 */
[----:B------:R-:W-:Y:S01]  /*0040*/  BSSY.RECONVERGENT B0, `(.L_x_0) ;  /* 0x000002e000007945 */ /* 0x000fe20003800200 */
[----:B------:R-:W3:Y:S01]  /*0050*/  S2R R9, SR_CTAID.X ;  /* 0x0000000000097919 */ /* 0x000ee20000002500 */
[----:B------:R-:W4:Y:S01]  /*0060*/  LDCU.64 UR6, c[0x0][0x358] ;  /* 0x00006b00ff0677ac */ /* 0x000f220008000a00 */
[----:B------:R-:W-:Y:S01]  /*0070*/  UMOV UR16, 0x400 ;  /* 0x0000040000107882 */ /* 0x000fe20000000000 */
[----:B-1----:R-:W-:Y:S01]  /*0080*/  ULEA.HI UR4, UR8, 0xffffffff, URZ, 0x1a ;  /* 0xffffffff08047891 */ /* 0x002fe2000f8fd0ff */
[----:B0-----:R-:W-:-:S05]  /*0090*/  ISETP.NE.AND P0, PT, R0, RZ, PT ;  /* 0x000000ff0000720c */ /* 0x001fca0003f05270 */
[----:B---3--:R-:W-:-:S05]  /*00a0*/  LOP3.LUT R2, R9, UR4, RZ, 0xc0, !PT ;  /* 0x0000000409027c12 */ /* 0x008fca000f8ec0ff */
[----:B------:R-:W-:-:S04]  /*00b0*/  IMAD.IADD R2, R9, 0x1, -R2 ;  /* 0x0000000109027824 */ /* 0x000fc800078e0a02 */
[----:B------:R-:W-:Y:S01]  /*00c0*/  IMAD.SHL.U32 R2, R2, 0x80, RZ ;  /* 0x0000008002027824 */ /* 0x000fe200078e00ff */
[----:B--2-4-:R-:W-:Y:S06]  /*00d0*/  @P0 BRA `(.L_x_1) ;  /* 0x0000000000900947 */ /* 0x014fec0003800000 */
[----:B------:R-:W0:Y:S01]  /*00e0*/  LDC R3, c[0x0][0x3b4] ;  /* 0x0000ed00ff037b82 */ /* 0x000e220000000800 */
[----:B------:R-:W-:Y:S02]  /*00f0*/  USHF.R.U32.HI UR4, URZ, 0x6, UR8 ;  /* 0x00000006ff047899 */ /* 0x000fe40008011608 */
[----:B------:R-:W-:Y:S02]  /*0100*/  USHF.R.U32.HI UR5, URZ, 0x7, UR8 ;  /* 0x00000007ff057899 */ /* 0x000fe40008011608 */
[----:B------:R-:W-:-:S03]  /*0110*/  USGXT.U32 UR4, UR4, 0x19 ;  /* 0x000000190404789a */ /* 0x000fc60008000000 */
[----:B------:R-:W1:Y:S01]  /*0120*/  LDC.64 R4, c[0x0][0x3a0] ;  /* 0x0000e800ff047b82 */ /* 0x000e620000000a00 */
[----:B------:R-:W-:-:S06]  /*0130*/  UIADD3 UR4, UPT, UPT, UR4, -0x1, URZ ;  /* 0xffffffff04047890 */ /* 0x000fcc000fffe0ff */
[----:B------:R-:W-:Y:S01]  /*0140*/  LOP3.LUT R8, R9, UR4, RZ, 0xc0, !PT ;  /* 0x0000000409087c12 */ /* 0x000fe2000f8ec0ff */
[----:B------:R-:W2:Y:S04]  /*0150*/  LDC.64 R6, c[0x0][0x3a8] ;  /* 0x0000ea00ff067b82 */ /* 0x000ea80000000a00 */
[----:B------:R-:W-:Y:S01]  /*0160*/  VIADD R8, R8, 0x1 ;  /* 0x0000000108087836 */ /* 0x000fe20000000000 */
[----:B0-----:R-:W-:-:S04]  /*0170*/  IADD3 R3, PT, PT, R3, -UR8, -R2 ;  /* 0x8000000803037c10 */ /* 0x001fc8000fffe802 */
[----:B------:R-:W-:-:S04]  /*0180*/  VIMNMX.U32 R11, PT, PT, R3, UR8, PT ;  /* 0x00000008030b7c48 */ /* 0x000fc8000bfe0000 */
[----:B------:R-:W-:Y:S01]  /*0190*/  LOP3.LUT P0, RZ, R11, 0x7f, RZ, 0xc0, !PT ;  /* 0x0000007f0bff7812 */ /* 0x000fe2000780c0ff */
[----:B-1----:R-:W-:Y:S01]  /*01a0*/  IMAD.WIDE.U32 R4, R9, 0x4, R4 ;  /* 0x0000000409047825 */ /* 0x002fe200078e0004 */
[----:B------:R-:W-:Y:S01]  /*01b0*/  LEA.HI R10, R11, UR5, RZ, 0x19 ;  /* 0x000000050b0a7c11 */ /* 0x000fe2000f8fc8ff */
[----:B------:R-:W0:Y:S04]  /*01c0*/  LDCU UR5, c[0x0][0x3b0] ;  /* 0x00007600ff0577ac */ /* 0x000e280008000800 */
[----:B------:R-:W-:Y:S02]  /*01d0*/  VIADD R3, R10, 0x1 ;  /* 0x000000010a037836 */ /* 0x000fe40000000000 */
[----:B--2---:R-:W-:-:S04]  /*01e0*/  IMAD.WIDE.U32 R6, R9, 0x4, R6 ;  /* 0x0000000409067825 */ /* 0x004fc800078e0006 */
[----:B------:R-:W-:-:S05]  /*01f0*/  @!P0 IMAD.MOV R3, RZ, RZ, R10 ;  /* 0x000000ffff038224 */ /* 0x000fca00078e020a */
[CC--:B------:R-:W-:Y:S02]  /*0200*/  ISETP.GE.U32.AND P0, PT, R8.reuse, R3.reuse, PT ;  /* 0x000000030800720c */ /* 0x0c0fe40003f06070 */
[----:B------:R-:W-:Y:S01]  /*0210*/  ISETP.GE.U32.AND P1, PT, R8, R3, PT ;  /* 0x000000030800720c */ /* 0x000fe20003f26070 */
[----:B0-----:R-:W-:Y:S01]  /*0220*/  IMAD.U32 R10, RZ, RZ, UR5 ;  /* 0x00000005ff0a7e24 */ /* 0x001fe2000f8e00ff */
[----:B------:R-:W2:Y:S04]  /*0230*/  LDG.E R3, desc[UR6][R4.64] ;  /* 0x0000000604037981 */ /* 0x000ea8000c1e1900 */
[----:B------:R-:W2:Y:S05]  /*0240*/  LDG.E R8, desc[UR6][R6.64] ;  /* 0x0000000606087981 */ /* 0x000eaa000c1e1900 */
[----:B------:R-:W3:Y:S04]  /*0250*/  @!P0 LDG.E R10, desc[UR6][R4.64+0x4] ;  /* 0x00000406040a8981 */ /* 0x000ee8000c1e1900 */
[----:B------:R-:W4:Y:S01]  /*0260*/  @!P1 LDG.E R11, desc[UR6][R6.64+0x4] ;  /* 0x00000406060b9981 */ /* 0x000f22000c1e1900 */
[----:B------:R-:W0:Y:S01]  /*0270*/  S2UR UR5, SR_CgaCtaId ;  /* 0x00000000000579c3 */ /* 0x000e220000008800 */
[----:B------:R-:W-:-:S02]  /*0280*/  UMOV UR4, 0x400 ;  /* 0x0000040000047882 */ /* 0x000fc40000000000 */
[----:B0-----:R-:W-:Y:S01]  /*0290*/  ULEA UR4, UR5, UR4, 0x18 ;  /* 0x0000000405047291 */ /* 0x001fe2000f8ec0ff */
[--C-:B--2---:R-:W-:Y:S02]  /*02a0*/  IMAD.IADD R9, R3, 0x1, R8.reuse ;  /* 0x0000000103097824 */ /* 0x104fe400078e0208 */
[----:B---3--:R-:W-:Y:S02]  /*02b0*/  IMAD.IADD R10, R10, 0x1, -R3 ;  /* 0x000000010a0a7824 */ /* 0x008fe400078e0a03 */
[----:B----4-:R-:W-:-:S04]  /*02c0*/  IMAD.IADD R11, R11, 0x1, -R8 ;  /* 0x000000010b0b7824 */ /* 0x010fc800078e0a08 */
[----:B------:R0:W-:Y:S04]  /*02d0*/  STS [UR4+0xc00], R3 ;  /* 0x000c0003ff007988 */ /* 0x0001e80008000804 */
[----:B------:R0:W-:Y:S04]  /*02e0*/  STS [UR4+0xc04], R10 ;  /* 0x000c040aff007988 */ /* 0x0001e80008000804 */
[----:B------:R0:W-:Y:S04]  /*02f0*/  STS [UR4+0xc08], R8 ;  /* 0x000c0808ff007988 */ /* 0x0001e80008000804 */
[----:B------:R0:W-:Y:S04]  /*0300*/  STS [UR4+0xc10], R9 ;  /* 0x000c1009ff007988 */ /* 0x0001e80008000804 */
[----:B------:R0:W-:Y:S02]  /*0310*/  STS [UR4+0xc0c], R11 ;  /* 0x000c0c0bff007988 */ /* 0x0001e40008000804 */
.L_x_1:
[----:B------:R-:W-:Y:S05]  /*0320*/  BSYNC.RECONVERGENT B0 ;  /* 0x0000000000007941 */ /* 0x000fea0003800200 */
.L_x_0:
[----:B------:R-:W-:Y:S01]  /*0330*/  UIADD3 UR4, UPT, UPT, UR16, 0x800, URZ ;  /* 0x0000080010047890 */ /* 0x000fe2000fffe0ff */
[----:B------:R-:W-:Y:S01]  /*0340*/  IMAD.MOV.U32 R4, RZ, RZ, 0x1 ;  /* 0x00000001ff047424 */ /* 0x000fe200078e00ff */
[----:B------:R-:W-:Y:S01]  /*0350*/  ULEA UR18, UR17, UR16, 0x18 ;  /* 0x0000001011127291 */ /* 0x000fe2000f8ec0ff */
[----:B------:R-:W-:Y:S01]  /*0360*/  BSSY.RECONVERGENT B0, `(.L_x_2) ;  /* 0x000001c000007945 */ /* 0x000fe20003800200 */
[----:B------:R-:W-:-:S06]  /*0370*/  ULEA UR4, UR17, UR4, 0x18 ;  /* 0x0000000411047291 */ /* 0x000fcc000f8ec0ff */
[----:B0-----:R-:W-:-:S05]  /*0380*/  LEA R3, R0, UR4, 0x2 ;  /* 0x0000000400037c11 */ /* 0x001fca000f8e10ff */
[----:B------:R-:W-:Y:S04]  /*0390*/  STS [R3], R4 ;  /* 0x0000000403007388 */ /* 0x000fe80000000800 */
[----:B------:R-:W-:Y:S01]  /*03a0*/  STS [R3+0x200], R4 ;  /* 0x0002000403007388 */ /* 0x000fe20000000800 */
[----:B------:R-:W-:Y:S06]  /*03b0*/  BAR.SYNC.DEFER_BLOCKING 0x0 ;  /* 0x0000000000007b1d */ /* 0x000fec0000010000 */
[----:B------:R-:W0:Y:S02]  /*03c0*/  LDS.64 R6, [UR18+0xc00] ;  /* 0x000c0012ff067984 */ /* 0x000e240008000a00 */
[----:B0-----:R-:W-:-:S13]  /*03d0*/  ISETP.GE.U32.AND P0, PT, R0, R7, PT ;  /* 0x000000070000720c */ /* 0x001fda0003f06070 */
[----:B------:R-:W-:Y:S05]  /*03e0*/  @P0 BRA `(.L_x_3) ;  /* 0x00000000004c0947 */ /* 0x000fea0003800000 */
[----:B------:R-:W0:Y:S01]  /*03f0*/  LDCU.128 UR12, c[0x0][0x390] ;  /* 0x00007200ff0c77ac */ /* 0x000e220008000c00 */
[----:B------:R-:W-:-:S05]  /*0400*/  IMAD.IADD R5, R0, 0x1, R6 ;  /* 0x0000000100057824 */ /* 0x000fca00078e0206 */
[----:B------:R-:W-:-:S05]  /*0410*/  IADD3 R5, P0, PT, R2, R5, RZ ;  /* 0x0000000502057210 */ /* 0x000fca0007f1e0ff */
[----:B------:R-:W-:Y:S02]  /*0420*/  IMAD.X R4, RZ, RZ, RZ, P0 ;  /* 0x000000ffff047224 */ /* 0x000fe400000e06ff */
[----:B------:R-:W-:-:S03]  /*0430*/  IMAD.SHL.U32 R6, R5, 0x4, RZ ;  /* 0x0000000405067824 */ /* 0x000fc600078e00ff */
[----:B------:R-:W-:Y:S02]  /*0440*/  SHF.L.U64.HI R7, R5, 0x2, R4 ;  /* 0x0000000205077819 */ /* 0x000fe40000010204 */
[C---:B0-----:R-:W-:Y:S02]  /*0450*/  IADD3 R4, P0, PT, R6.reuse, UR12, RZ ;  /* 0x0000000c06047c10 */ /* 0x041fe4000ff1e0ff */
[----:B------:R-:W-:Y:S02]  /*0460*/  IADD3 R6, P1, PT, R6, UR14, RZ ;  /* 0x0000000e06067c10 */ /* 0x000fe4000ff3e0ff */
[C---:B------:R-:W-:Y:S02]  /*0470*/  IADD3.X R5, PT, PT, R7.reuse, UR13, RZ, P0, !PT ;  /* 0x0000000d07057c10 */ /* 0x040fe400087fe4ff */
[----:B------:R-:W-:-:S03]  /*0480*/  IADD3.X R7, PT, PT, R7, UR15, RZ, P1, !PT ;  /* 0x0000000f07077c10 */ /* 0x000fc60008ffe4ff */
[----:B------:R-:W2:Y:S04]  /*0490*/  LDG.E R4, desc[UR6][R4.64] ;  /* 0x0000000604047981 */ /* 0x000ea8000c1e1900 */
[----:B------:R-:W3:Y:S01]  /*04a0*/  LDG.E R6, desc[UR6][R6.64] ;  /* 0x0000000606067981 */ /* 0x000ee2000c1e1900 */
[----:B------:R-:W-:Y:S01]  /*04b0*/  UIADD3 UR5, UPT, UPT, UR16, 0x400, URZ ;  /* 0x0000040010057890 */ /* 0x000fe2000fffe0ff */
[----:B------:R-:W-:-:S03]  /*04c0*/  LEA R9, R0, UR18, 0x2 ;  /* 0x0000001200097c11 */ /* 0x000fc6000f8e10ff */
[----:B------:R-:W-:-:S06]  /*04d0*/  ULEA UR5, UR17, UR5, 0x18 ;  /* 0x0000000511057291 */ /* 0x000fcc000f8ec0ff */
[----:B------:R-:W-:Y:S01]  /*04e0*/  LEA R11, R0, UR5, 0x2 ;  /* 0x00000005000b7c11 */ /* 0x000fe2000f8e10ff */
[----:B--2---:R0:W-:Y:S04]  /*04f0*/  STS [R9], R4 ;  /* 0x0000000409007388 */ /* 0x0041e80000000800 */
[----:B---3--:R0:W-:Y:S04]  /*0500*/  STS [R11], R6 ;  /* 0x000000060b007388 */ /* 0x0081e80000000800 */
[----:B------:R0:W-:Y:S02]  /*0510*/  STS [R3], RZ ;  /* 0x000000ff03007388 */ /* 0x0001e40000000800 */
.L_x_3:
[----:B------:R-:W-:Y:S05]  /*0520*/  BSYNC.RECONVERGENT B0 ;  /* 0x0000000000007941 */ /* 0x000fea0003800200 */
.L_x_2:
[----:B0-----:R-:W0:Y:S01]  /*0530*/  LDS.64 R4, [UR18+0xc08] ;  /* 0x000c0812ff047984 */ /* 0x001e220008000a00 */
[C---:B------:R-:W-:Y:S01]  /*0540*/  LOP3.LUT R3, R0.reuse, 0x7f, RZ, 0xc0, !PT ;  /* 0x0000007f00037812 */ /* 0x040fe200078ec0ff */
[----:B------:R-:W-:Y:S04]  /*0550*/  BSSY.RECONVERGENT B0, `(.L_x_4) ;  /* 0x000001a000007945 */ /* 0x000fe80003800200 */
[----:B------:R-:W-:-:S05]  /*0560*/  IMAD R8, R0, 0x2, -R3 ;  /* 0x0000000200087824 */ /* 0x000fca00078e0a03 */
[----:B------:R-:W-:Y:S02]  /*0570*/  LEA R10, R8, UR4, 0x2 ;  /* 0x00000004080a7c11 */ /* 0x000fe4000f8e10ff */
[----:B0-----:R-:W-:-:S13]  /*0580*/  ISETP.GE.U32.AND P0, PT, R0, R5, PT ;  /* 0x000000050000720c */ /* 0x001fda0003f06070 */
[----:B------:R-:W-:Y:S05]  /*0590*/  @P0 BRA `(.L_x_5) ;  /* 0x0000000000540947 */ /* 0x000fea0003800000 */
[----:B------:R-:W0:Y:S01]  /*05a0*/  LDCU.128 UR12, c[0x0][0x390] ;  /* 0x00007200ff0c77ac */ /* 0x000e220008000c00 */
[----:B------:R-:W-:-:S04]  /*05b0*/  IADD3 R3, PT, PT, R4, UR8, R0 ;  /* 0x0000000804037c10 */ /* 0x000fc8000fffe000 */
        /* <DEDUP_REMOVED lines=11> */
[----:B------:R-:W-:-:S03]  /*0670*/  IADD3 R3, PT, PT, -R0, 0xff, RZ ;  /* 0x000000ff00037810 */ /* 0x000fc60007ffe1ff */
[----:B------:R-:W-:Y:S01]  /*0680*/  ULEA UR5, UR17, UR5, 0x18 ;  /* 0x0000000511057291 */ /* 0x000fe2000f8ec0ff */
[----:B------:R-:W-:-:S05]  /*0690*/  LEA R9, R3, UR18, 0x2 ;  /* 0x0000001203097c11 */ /* 0x000fca000f8e10ff */
[C---:B------:R-:W-:Y:S02]  /*06a0*/  LEA R11, R3.reuse, UR5, 0x2 ;  /* 0x00000005030b7c11 */ /* 0x040fe4000f8e10ff */
[----:B------:R-:W-:Y:S01]  /*06b0*/  LEA R3, R3, UR4, 0x2 ;  /* 0x0000000403037c11 */ /* 0x000fe2000f8e10ff */
[----:B--2---:R0:W-:Y:S04]  /*06c0*/  STS [R9], R4 ;  /* 0x0000000409007388 */ /* 0x0041e80000000800 */
[----:B---3--:R0:W-:Y:S04]  /*06d0*/  STS [R11], R6 ;  /* 0x000000060b007388 */ /* 0x0081e80000000800 */
[----:B------:R0:W-:Y:S02]  /*06e0*/  STS [R3], RZ ;  /* 0x000000ff03007388 */ /* 0x0001e40000000800 */
.L_x_5:
[----:B------:R-:W-:Y:S05]  /*06f0*/  BSYNC.RECONVERGENT B0 ;  /* 0x0000000000007941 */ /* 0x000fea0003800200 */
.L_x_4:
[----:B------:R-:W-:Y:S06]  /*0700*/  BAR.SYNC.DEFER_BLOCKING 0x0 ;  /* 0x0000000000007b1d */ /* 0x000fec0000010000 */
[----:B------:R-:W-:Y:S04]  /*0710*/  BSSY.RECONVERGENT B1, `(.L_x_6) ;  /* 0x0000020000017945 */ /* 0x000fe80003800200 */
[----:B------:R-:W-:Y:S01]  /*0720*/  BSSY.RELIABLE B0, `(.L_x_7) ;  /* 0x0000013000007945 */ /* 0x000fe20003800100 */
[----:B------:R-:W1:Y:S01]  /*0730*/  LDS R5, [R10] ;  /* 0x000000000a057984 */ /* 0x000e620000000800 */
[----:B0-----:R-:W-:-:S02]  /*0740*/  LEA R3, R8, UR18, 0x2 ;  /* 0x0000001208037c11 */ /* 0x001fc4000f8e10ff */
[----:B-1----:R-:W-:-:S13]  /*0750*/  ISETP.NE.AND P0, PT, R5, RZ, PT ;  /* 0x000000ff0500720c */ /* 0x002fda0003f05270 */
[----:B------:R-:W-:Y:S05]  /*0760*/  @P0 BRA `(.L_x_8) ;  /* 0x0000000000200947 */ /* 0x000fea0003800000 */
[----:B------:R-:W0:Y:S02]  /*0770*/  LDS R4, [R10+0x200] ;  /* 0x000200000a047984 */ /* 0x000e240000000800 */
[----:B0-----:R-:W-:-:S13]  /*0780*/  ISETP.NE.AND P0, PT, R4, RZ, PT ;  /* 0x000000ff0400720c */ /* 0x001fda0003f05270 */
[----:B------:R-:W-:Y:S05]  /*0790*/  @P0 BRA `(.L_x_8) ;  /* 0x0000000000140947 */ /* 0x000fea0003800000 */
[----:B------:R-:W-:Y:S01]  /*07a0*/  LDS R4, [R3] ;  /* 0x0000000003047984 */ /* 0x000fe20000000800 */
[----:B------:R-:W-:-:S03]  /*07b0*/  IMAD.MOV.U32 R7, RZ, RZ, RZ ;  /* 0x000000ffff077224 */ /* 0x000fc600078e00ff */
[----:B------:R-:W0:Y:S02]  /*07c0*/  LDS R6, [R3+0x200] ;  /* 0x0002000003067984 */ /* 0x000e240000000800 */
[----:B0-----:R-:W-:-:S13]  /*07d0*/  ISETP.GT.U32.AND P0, PT, R4, R6, PT ;  /* 0x000000060400720c */ /* 0x001fda0003f04070 */
[----:B------:R-:W-:Y:S05]  /*07e0*/  @!P0 BRA `(.L_x_9) ;  /* 0x0000000000188947 */ /* 0x000fea0003800000 */
.L_x_8:
[----:B------:R-:W-:-:S13]  /*07f0*/  ISETP.NE.AND P0, PT, R5, 0x1, PT ;  /* 0x000000010500780c */ /* 0x000fda0003f05270 */
[----:B------:R-:W-:Y:S05]  /*0800*/  @P0 BREAK.RELIABLE B0 ;  /* 0x0000000000000942 */ /* 0x000fea0003800100 */
[----:B------:R-:W-:Y:S05]  /*0810*/  @P0 BRA `(.L_x_10) ;  /* 0x00000000003c0947 */ /* 0x000fea0003800000 */
[----:B------:R0:W1:Y:S04]  /*0820*/  LDS R4, [R3] ;  /* 0x0000000003047984 */ /* 0x0000680000000800 */
[----:B------:R0:W2:Y:S04]  /*0830*/  LDS R6, [R3+0x200] ;  /* 0x0002000003067984 */ /* 0x0000a80000000800 */
[----:B------:R0:W3:Y:S02]  /*0840*/  LDS R7, [R10+0x200] ;  /* 0x000200000a077984 */ /* 0x0000e40000000800 */
.L_x_9:
[----:B------:R-:W-:Y:S05]  /*0850*/  BSYNC.RELIABLE B0 ;  /* 0x0000000000007941 */ /* 0x000fea0003800100 */
.L_x_7:
[----:B------:R-:W-:Y:S01]  /*0860*/  UIADD3 UR5, UPT, UPT, UR16, 0x400, URZ ;  /* 0x0000040010057890 */ /* 0x000fe2000fffe0ff */
[----:B--2---:R-:W-:Y:S03]  /*0870*/  STS [R3], R6 ;  /* 0x0000000603007388 */ /* 0x004fe60000000800 */
[----:B------:R-:W-:Y:S01]  /*0880*/  ULEA UR5, UR17, UR5, 0x18 ;  /* 0x0000000511057291 */ /* 0x000fe2000f8ec0ff */
[----:B-1----:R-:W-:Y:S05]  /*0890*/  STS [R3+0x200], R4 ;  /* 0x0002000403007388 */ /* 0x002fea0000000800 */
[----:B------:R-:W-:-:S05]  /*08a0*/  LEA R8, R8, UR5, 0x2 ;  /* 0x0000000508087c11 */ /* 0x000fca000f8e10ff */
[----:B------:R-:W1:Y:S04]  /*08b0*/  LDS R11, [R8+0x200] ;  /* 0x00020000080b7984 */ /* 0x000e680000000800 */
[----:B------:R-:W2:Y:S04]  /*08c0*/  LDS R9, [R8] ;  /* 0x0000000008097984 */ /* 0x000ea80000000800 */
[----:B-1----:R1:W-:Y:S04]  /*08d0*/  STS [R8], R11 ;  /* 0x0000000b08007388 */ /* 0x0023e80000000800 */
[----:B--2---:R1:W-:Y:S04]  /*08e0*/  STS [R8+0x200], R9 ;  /* 0x0002000908007388 */ /* 0x0043e80000000800 */
[----:B---3--:R1:W-:Y:S04]  /*08f0*/  STS [R10], R7 ;  /* 0x000000070a007388 */ /* 0x0083e80000000800 */
[----:B------:R1:W-:Y:S02]  /*0900*/  STS [R10+0x200], R5 ;  /* 0x000200050a007388 */ /* 0x0003e40000000800 */
.L_x_10:
[----:B------:R-:W-:Y:S05]  /*0910*/  BSYNC.RECONVERGENT B1 ;  /* 0x0000000000017941 */ /* 0x000fea0003800200 */
.L_x_6:
[----:B------:R-:W-:Y:S05]  /*0920*/  WARPSYNC.ALL ;  /* 0x0000000000007948 */ /* 0x000fea0003800000 */
[C---:B0-----:R-:W-:Y:S01]  /*0930*/  LOP3.LUT R3, R0.reuse, 0x3f, RZ, 0xc0, !PT ;  /* 0x0000003f00037812 */ /* 0x041fe200078ec0ff */
[----:B------:R-:W-:Y:S04]  /*0940*/  BAR.SYNC.DEFER_BLOCKING 0x0 ;  /* 0x0000000000007b1d */ /* 0x000fe80000010000 */
[----:B------:R-:W-:-:S02]  /*0950*/  IMAD R3, R0, 0x2, -R3 ;  /* 0x0000000200037824 */ /* 0x000fc400078e0a03 */
[----:B------:R-:W-:Y:S04]  /*0960*/  BSSY.RECONVERGENT B2, `(.L_x_11) ;  /* 0x0000021000027945 */ /* 0x000fe80003800200 */
[----:B------:R-:W-:Y:S01]  /*0970*/  BSSY.RELIABLE B1, `(.L_x_12) ;  /* 0x0000014000017945 */ /* 0x000fe20003800100 */
[C---:B-1----:R-:W-:Y:S02]  /*0980*/  LEA R5, R3.reuse, UR4, 0x2 ;  /* 0x0000000403057c11 */ /* 0x042fe4000f8e10ff */
[----:B------:R-:W-:-:S03]  /*0990*/  LEA R4, R3, UR18, 0x2 ;  /* 0x0000001203047c11 */ /* 0x000fc6000f8e10ff */
[----:B------:R-:W0:Y:S02]  /*09a0*/  LDS R6, [R5] ;  /* 0x0000000005067984 */ /* 0x000e240000000800 */
[----:B0-----:R-:W-:-:S13]  /*09b0*/  ISETP.NE.AND P0, PT, R6, RZ, PT ;  /* 0x000000ff0600720c */ /* 0x001fda0003f05270 */
        /* <DEDUP_REMOVED lines=9> */
.L_x_13:
[----:B------:R-:W-:-:S13]  /*0a50*/  ISETP.NE.AND P0, PT, R6, 0x1, PT ;  /* 0x000000010600780c */ /* 0x000fda0003f05270 */
[----:B------:R-:W-:Y:S05]  /*0a60*/  @P0 BREAK.RELIABLE B1 ;  /* 0x0000000000010942 */ /* 0x000fea0003800100 */
[----:B------:R-:W-:Y:S05]  /*0a70*/  @P0 BRA `(.L_x_15) ;  /* 0x00000000003c0947 */ /* 0x000fea0003800000 */
[----:B------:R0:W1:Y:S04]  /*0a80*/  LDS R7, [R4] ;  /* 0x0000000004077984 */ /* 0x0000680000000800 */
[----:B------:R0:W2:Y:S04]  /*0a90*/  LDS R8, [R4+0x100] ;  /* 0x0001000004087984 */ /* 0x0000a80000000800 */
[----:B------:R0:W3:Y:S02]  /*0aa0*/  LDS R10, [R5+0x100] ;  /* 0x00010000050a7984 */ /* 0x0000e40000000800 */
.L_x_14:
[----:B------:R-:W-:Y:S05]  /*0ab0*/  BSYNC.RELIABLE B1 ;  /* 0x0000000000017941 */ /* 0x000fea0003800100 */
.L_x_12:
        /* <DEDUP_REMOVED lines=11> */
.L_x_15:
[----:B------:R-:W-:Y:S05]  /*0b70*/  BSYNC.RECONVERGENT B2 ;  /* 0x0000000000027941 */ /* 0x000fea0003800200 */
.L_x_11:
[----:B------:R-:W-:Y:S05]  /*0b80*/  WARPSYNC.ALL ;  /* 0x0000000000007948 */ /* 0x000fea0003800000 */
[C---:B-1----:R-:W-:Y:S01]  /*0b90*/  LOP3.LUT R3, R0.reuse, 0x1f, RZ, 0xc0, !PT ;  /* 0x0000001f00037812 */ /* 0x042fe200078ec0ff */
[----:B------:R-:W-:Y:S04]  /*0ba0*/  BAR.SYNC.DEFER_BLOCKING 0x0 ;  /* 0x0000000000007b1d */ /* 0x000fe80000010000 */
[----:B------:R-:W-:-:S02]  /*0bb0*/  IMAD R3, R0, 0x2, -R3 ;  /* 0x0000000200037824 */ /* 0x000fc400078e0a03 */
[----:B------:R-:W-:Y:S04]  /*0bc0*/  BSSY.RECONVERGENT B3, `(.L_x_16) ;  /* 0x0000021000037945 */ /* 0x000fe80003800200 */
[----:B------:R-:W-:Y:S01]  /*0bd0*/  BSSY.RELIABLE B2, `(.L_x_17) ;  /* 0x0000014000027945 */ /* 0x000fe20003800100 */
[C---:B0-----:R-:W-:Y:S02]  /*0be0*/  LEA R5, R3.reuse, UR4, 0x2 ;  /* 0x0000000403057c11 */ /* 0x041fe4000f8e10ff */
        /* <DEDUP_REMOVED lines=12> */
.L_x_18:
[----:B------:R-:W-:-:S13]  /*0cb0*/  ISETP.NE.AND P0, PT, R6, 0x1, PT ;  /* 0x000000010600780c */ /* 0x000fda0003f05270 */
[----:B------:R-:W-:Y:S05]  /*0cc0*/  @P0 BREAK.RELIABLE B2 ;  /* 0x0000000000020942 */ /* 0x000fea0003800100 */
[----:B------:R-:W-:Y:S05]  /*0cd0*/  @P0 BRA `(.L_x_20) ;  /* 0x00000000003c0947 */ /* 0x000fea0003800000 */
[----:B------:R0:W1:Y:S04]  /*0ce0*/  LDS R7, [R4] ;  /* 0x0000000004077984 */ /* 0x0000680000000800 */
[----:B------:R0:W2:Y:S04]  /*0cf0*/  LDS R8, [R4+0x80] ;  /* 0x0000800004087984 */ /* 0x0000a80000000800 */
[----:B------:R0:W3:Y:S02]  /*0d00*/  LDS R10, [R5+0x80] ;  /* 0x00008000050a7984 */ /* 0x0000e40000000800 */
.L_x_19:
[----:B------:R-:W-:Y:S05]  /*0d10*/  BSYNC.RELIABLE B2 ;  /* 0x0000000000027941 */ /* 0x000fea0003800100 */
.L_x_17:
        /* <DEDUP_REMOVED lines=11> */
.L_x_20:
[----:B------:R-:W-:Y:S05]  /*0dd0*/  BSYNC.RECONVERGENT B3 ;  /* 0x0000000000037941 */ /* 0x000fea0003800200 */
.L_x_16:
        /* <DEDUP_REMOVED lines=19> */
.L_x_23:
[----:B------:R-:W-:-:S13]  /*0f10*/  ISETP.NE.AND P0, PT, R6, 0x1, PT ;  /* 0x000000010600780c */ /* 0x000fda0003f05270 */
[----:B------:R-:W-:Y:S05]  /*0f20*/  @P0 BREAK.RELIABLE B3 ;  /* 0x0000000000030942 */ /* 0x000fea0003800100 */
[----:B------:R-:W-:Y:S05]  /*0f30*/  @P0 BRA `(.L_x_25) ;  /* 0x00000000003c0947 */ /* 0x000fea0003800000 */
[----:B------:R0:W1:Y:S04]  /*0f40*/  LDS R7, [R4] ;  /* 0x0000000004077984 */ /* 0x0000680000000800 */
[----:B------:R0:W2:Y:S04]  /*0f50*/  LDS R8, [R4+0x40] ;  /* 0x0000400004087984 */ /* 0x0000a80000000800 */
[----:B------:R0:W3:Y:S02]  /*0f60*/  LDS R10, [R5+0x40] ;  /* 0x00004000050a7984 */ /* 0x0000e40000000800 */
.L_x_24:
[----:B------:R-:W-:Y:S05]  /*0f70*/  BSYNC.RELIABLE B3 ;  /* 0x0000000000037941 */ /* 0x000fea0003800100 */
.L_x_22:
        /* <DEDUP_REMOVED lines=11> */
.L_x_25:
[----:B------:R-:W-:Y:S05]  /*1030*/  BSYNC.RECONVERGENT B4 ;  /* 0x0000000000047941 */ /* 0x000fea0003800200 */
.L_x_21:
        /* <DEDUP_REMOVED lines=19> */
.L_x_28:
[----:B------:R-:W-:-:S13]  /*1170*/  ISETP.NE.AND P0, PT, R6, 0x1, PT ;  /* 0x000000010600780c */ /* 0x000fda0003f05270 */
[----:B------:R-:W-:Y:S05]  /*1180*/  @P0 BREAK.RELIABLE B4 ;  /* 0x0000000000040942 */ /* 0x000fea0003800100 */
[----:B------:R-:W-:Y:S05]  /*1190*/  @P0 BRA `(.L_x_30) ;  /* 0x00000000003c0947 */ /* 0x000fea0003800000 */
[----:B------:R0:W1:Y:S04]  /*11a0*/  LDS R7, [R4] ;  /* 0x0000000004077984 */ /* 0x0000680000000800 */
[----:B------:R0:W2:Y:S04]  /*11b0*/  LDS R8, [R4+0x20] ;  /* 0x0000200004087984 */ /* 0x0000a80000000800 */
[----:B------:R0:W3:Y:S02]  /*11c0*/  LDS R10, [R5+0x20] ;  /* 0x00002000050a7984 */ /* 0x0000e40000000800 */
.L_x_29:
[----:B------:R-:W-:Y:S05]  /*11d0*/  BSYNC.RELIABLE B4 ;  /* 0x0000000000047941 */ /* 0x000fea0003800100 */
.L_x_27:
        /* <DEDUP_REMOVED lines=11> */
.L_x_30:
[----:B------:R-:W-:Y:S05]  /*1290*/  BSYNC.RECONVERGENT B5 ;  /* 0x0000000000057941 */ /* 0x000fea0003800200 */
.L_x_26:
        /* <DEDUP_REMOVED lines=19> */
.L_x_33:
[----:B------:R-:W-:-:S13]  /*13d0*/  ISETP.NE.AND P0, PT, R6, 0x1, PT ;  /* 0x000000010600780c */ /* 0x000fda0003f05270 */
[----:B------:R-:W-:Y:S05]  /*13e0*/  @P0 BREAK.RELIABLE B5 ;  /* 0x0000000000050942 */ /* 0x000fea0003800100 */
[----:B------:R-:W-:Y:S05]  /*13f0*/  @P0 BRA `(.L_x_35) ;  /* 0x00000000003c0947 */ /* 0x000fea0003800000 */
[----:B------:R0:W1:Y:S04]  /*1400*/  LDS R7, [R4] ;  /* 0x0000000004077984 */ /* 0x0000680000000800 */
[----:B------:R0:W2:Y:S04]  /*1410*/  LDS R8, [R4+0x10] ;  /* 0x0000100004087984 */ /* 0x0000a80000000800 */
[----:B------:R0:W3:Y:S02]  /*1420*/  LDS R10, [R5+0x10] ;  /* 0x00001000050a7984 */ /* 0x0000e40000000800 */
.L_x_34:
[----:B------:R-:W-:Y:S05]  /*1430*/  BSYNC.RELIABLE B5 ;  /* 0x0000000000057941 */ /* 0x000fea0003800100 */
.L_x_32:
        /* <DEDUP_REMOVED lines=11> */
.L_x_35:
[----:B------:R-:W-:Y:S05]  /*14f0*/  BSYNC.RECONVERGENT B6 ;  /* 0x0000000000067941 */ /* 0x000fea0003800200 */
.L_x_31:
        /* <DEDUP_REMOVED lines=19> */
.L_x_38:
[----:B------:R-:W-:-:S13]  /*1630*/  ISETP.NE.AND P0, PT, R6, 0x1, PT ;  /* 0x000000010600780c */ /* 0x000fda0003f05270 */
[----:B------:R-:W-:Y:S05]  /*1640*/  @P0 BREAK.RELIABLE B6 ;  /* 0x0000000000060942 */ /* 0x000fea0003800100 */
[----:B------:R-:W-:Y:S05]  /*1650*/  @P0 BRA `(.L_x_40) ;  /* 0x00000000003c0947 */ /* 0x000fea0003800000 */
[----:B------:R0:W1:Y:S04]  /*1660*/  LDS R7, [R4] ;  /* 0x0000000004077984 */ /* 0x0000680000000800 */
[----:B------:R0:W2:Y:S04]  /*1670*/  LDS R8, [R4+0x8] ;  /* 0x0000080004087984 */ /* 0x0000a80000000800 */
[----:B------:R0:W3:Y:S02]  /*1680*/  LDS R10, [R5+0x8] ;  /* 0x00000800050a7984 */ /* 0x0000e40000000800 */
.L_x_39:
[----:B------:R-:W-:Y:S05]  /*1690*/  BSYNC.RELIABLE B6 ;  /* 0x0000000000067941 */ /* 0x000fea0003800100 */
.L_x_37:
        /* <DEDUP_REMOVED lines=11> */
.L_x_40:
[----:B------:R-:W-:Y:S05]  /*1750*/  BSYNC.RECONVERGENT B7 ;  /* 0x0000000000077941 */ /* 0x000fea0003800200 */
.L_x_36:
[----:B------:R-:W-:Y:S05]  /*1760*/  WARPSYNC.ALL ;  /* 0x0000000000007948 */ /* 0x000fea0003800000 */
[C---:B0-----:R-:W-:Y:S01]  /*1770*/  LEA R4, R0.reuse, UR4, 0x3 ;  /* 0x0000000400047c11 */ /* 0x041fe2000f8e18ff */
[----:B------:R-:W-:Y:S06]  /*1780*/  BAR.SYNC.DEFER_BLOCKING 0x0 ;  /* 0x0000000000007b1d */ /* 0x000fec0000010000 */
[----:B------:R-:W-:Y:S04]  /*1790*/  BSSY.RECONVERGENT B8, `(.L_x_41) ;  /* 0x000001e000087945 */ /* 0x000fe80003800200 */
[----:B------:R-:W-:Y:S01]  /*17a0*/  BSSY.RELIABLE B7, `(.L_x_42) ;  /* 0x0000010000077945 */ /* 0x000fe20003800100 */
[----:B-1----:R-:W0:Y:S01]  /*17b0*/  LDS.64 R6, [R4] ;  /* 0x0000000004067984 */ /* 0x002e220000000a00 */
[----:B------:R-:W-:-:S02]  /*17c0*/  LEA R3, R0, UR18, 0x3 ;  /* 0x0000001200037c11 */ /* 0x000fc4000f8e18ff */
[----:B0-----:R-:W-:-:S13]  /*17d0*/  ISETP.NE.AND P0, PT, R6, RZ, PT ;  /* 0x000000ff0600720c */ /* 0x001fda0003f05270 */
[----:B------:R-:W-:Y:S05]  /*17e0*/  @P0 BRA `(.L_x_43) ;  /* 0x0000000000180947 */ /* 0x000fea0003800000 */
[----:B------:R-:W-:-:S13]  /*17f0*/  ISETP.NE.AND P0, PT, R7, RZ, PT ;  /* 0x000000ff0700720c */ /* 0x000fda0003f05270 */
[----:B------:R-:W-:Y:S05]  /*1800*/  @P0 BRA `(.L_x_43) ;  /* 0x0000000000100947 */ /* 0x000fea0003800000 */
[----:B------:R-:W0:Y:S01]  /*1810*/  LDS.64 R8, [R3] ;  /* 0x0000000003087984 */ /* 0x000e220000000a00 */
[----:B------:R-:W-:Y:S01]  /*1820*/  IMAD.MOV.U32 R10, RZ, RZ, RZ ;  /* 0x000000ffff0a7224 */ /* 0x000fe200078e00ff */
[----:B0-----:R-:W-:-:S13]  /*1830*/  ISETP.GT.U32.AND P0, PT, R8, R9, PT ;  /* 0x000000090800720c */ /* 0x001fda0003f04070 */
[----:B------:R-:W-:Y:S05]  /*1840*/  @!P0 BRA `(.L_x_44) ;  /* 0x0000000000148947 */ /* 0x000fea0003800000 */
.L_x_43:
[----:B------:R-:W-:-:S13]  /*1850*/  ISETP.NE.AND P0, PT, R6, 0x1, PT ;  /* 0x000000010600780c */ /* 0x000fda0003f05270 */
[----:B------:R-:W-:Y:S05]  /*1860*/  @P0 BREAK.RELIABLE B7 ;  /* 0x0000000000070942 */ /* 0x000fea0003800100 */
[----:B------:R-:W-:Y:S05]  /*1870*/  @P0 BRA `(.L_x_45) ;  /* 0x00000000003c0947 */ /* 0x000fea0003800000 */
[----:B------:R0:W1:Y:S01]  /*1880*/  LDS.64 R8, [R3] ;  /* 0x0000000003087984 */ /* 0x0000620000000a00 */
[----:B------:R-:W-:-:S07]  /*1890*/  IMAD.MOV.U32 R10, RZ, RZ, R7 ;  /* 0x000000ffff0a7224 */ /* 0x000fce00078e0007 */
.L_x_44:
[----:B------:R-:W-:Y:S05]  /*18a0*/  BSYNC.RELIABLE B7 ;  /* 0x0000000000077941 */ /* 0x000fea0003800100 */
.L_x_42:
[----:B------:R-:W-:Y:S01]  /*18b0*/  UIADD3 UR4, UPT, UPT, UR16, 0x400, URZ ;  /* 0x0000040010047890 */ /* 0x000fe2000fffe0ff */
[----:B-1----:R-:W-:Y:S02]  /*18c0*/  IMAD.MOV.U32 R12, RZ, RZ, R9 ;  /* 0x000000ffff0c7224 */ /* 0x002fe400078e0009 */
[----:B------:R-:W-:Y:S01]  /*18d0*/  IMAD.MOV.U32 R13, RZ, RZ, R8 ;  /* 0x000000ffff0d7224 */ /* 0x000fe200078e0008 */
[----:B------:R-:W-:Y:S01]  /*18e0*/  ULEA UR4, UR17, UR4, 0x18 ;  /* 0x0000000411047291 */ /* 0x000fe2000f8ec0ff */
[----:B------:R-:W-:-:S03]  /*18f0*/  IMAD.MOV.U32 R11, RZ, RZ, R6 ;  /* 0x000000ffff0b7224 */ /* 0x000fc600078e0006 */
[----:B------:R-:W-:Y:S02]  /*1900*/  STS.64 [R3], R12 ;  /* 0x0000000c03007388 */ /* 0x000fe40000000a00 */
[----:B------:R-:W-:-:S05]  /*1910*/  LEA R5, R0, UR4, 0x3 ;  /* 0x0000000400057c11 */ /* 0x000fca000f8e18ff */
[----:B------:R-:W1:Y:S02]  /*1920*/  LDS.64 R8, [R5] ;  /* 0x0000000005087984 */ /* 0x000e640000000a00 */
[----:B-1----:R-:W-:Y:S02]  /*1930*/  IMAD.MOV.U32 R14, RZ, RZ, R9 ;  /* 0x000000ffff0e7224 */ /* 0x002fe400078e0009 */
[----:B------:R-:W-:-:S05]  /*1940*/  IMAD.MOV.U32 R15, RZ, RZ, R8 ;  /* 0x000000ffff0f7224 */ /* 0x000fca00078e0008 */
[----:B------:R1:W-:Y:S04]  /*1950*/  STS.64 [R5], R14 ;  /* 0x0000000e05007388 */ /* 0x0003e80000000a00 */
[----:B------:R1:W-:Y:S02]  /*1960*/  STS.64 [R4], R10 ;  /* 0x0000000a04007388 */ /* 0x0003e40000000a00 */
.L_x_45:
[----:B------:R-:W-:Y:S05]  /*1970*/  BSYNC.RECONVERGENT B8 ;  /* 0x0000000000087941 */ /* 0x000fea0003800200 */
.L_x_41:
[----:B------:R-:W-:Y:S05]  /*1980*/  WARPSYNC.ALL ;  /* 0x0000000000007948 */ /* 0x000fea0003800000 */
[----:B------:R-:W-:Y:S06]  /*1990*/  BAR.SYNC.DEFER_BLOCKING 0x0 ;  /* 0x0000000000007b1d */ /* 0x000fec0000010000 */
[----:B------:R-:W-:Y:S01]  /*19a0*/  BSSY.RECONVERGENT B8, `(.L_x_46) ;  /* 0x000001a000087945 */ /* 0x000fe20003800200 */
[----:B------:R-:W2:Y:S04]  /*19b0*/  LDS R7, [UR18+0xc04] ;  /* 0x000c0412ff077984 */ /* 0x000ea80008000800 */
[----:B0-----:R-:W0:Y:S04]  /*19c0*/  LDS R3, [UR18+0xc10] ;  /* 0x000c1012ff037984 */ /* 0x001e280008000800 */
[----:B-1----:R-:W1:Y:S01]  /*19d0*/  LDS R5, [UR18+0xc0c] ;  /* 0x000c0c12ff057984 */ /* 0x002e620008000800 */
[----:B--2---:R-:W-:-:S02]  /*19e0*/  ISETP.GE.U32.AND P1, PT, R0, R7, PT ;  /* 0x000000070000720c */ /* 0x004fc40003f26070 */
[----:B0-----:R-:W-:Y:S02]  /*19f0*/  IADD3 R13, P2, PT, R2, R3, RZ ;  /* 0x00000003020d7210 */ /* 0x001fe40007f5e0ff */
[----:B-1----:R-:W-:-:S03]  /*1a00*/  ISETP.GE.U32.AND P0, PT, R0, R5, PT ;  /* 0x000000050000720c */ /* 0x002fc60003f06070 */
[----:B------:R-:W-:-:S06]  /*1a10*/  IMAD.X R10, RZ, RZ, RZ, P2 ;  /* 0x000000ffff0a7224 */ /* 0x000fcc00010e06ff */
[----:B------:R-:W-:Y:S05]  /*1a20*/  @P1 BRA `(.L_x_47) ;  /* 0x0000000000441947 */ /* 0x000fea0003800000 */
[----:B------:R-:W-:Y:S01]  /*1a30*/  UIADD3 UR4, UPT, UPT, UR16, 0x400, URZ ;  /* 0x0000040010047890 */ /* 0x000fe2000fffe0ff */
[C---:B------:R-:W-:Y:S01]  /*1a40*/  LEA R9, R0.reuse, UR18, 0x2 ;  /* 0x0000001200097c11 */ /* 0x040fe2000f8e10ff */
[----:B------:R-:W0:Y:S01]  /*1a50*/  LDCU.128 UR8, c[0x0][0x380] ;  /* 0x00007000ff0877ac */ /* 0x000e220008000c00 */
[----:B------:R-:W-:Y:S01]  /*1a60*/  IADD3 R5, P1, PT, R0, R13, RZ ;  /* 0x0000000d00057210 */ /* 0x000fe20007f3e0ff */
[----:B------:R-:W-:-:S03]  /*1a70*/  ULEA UR4, UR17, UR4, 0x18 ;  /* 0x0000000411047291 */ /* 0x000fc6000f8ec0ff */
[----:B------:R-:W1:Y:S01]  /*1a80*/  LDS R9, [R9] ;  /* 0x0000000009097984 */ /* 0x000e620000000800 */
[----:B------:R-:W-:Y:S02]  /*1a90*/  IMAD.X R2, RZ, RZ, R10, P1 ;  /* 0x000000ffff027224 */ /* 0x000fe400008e060a */
[C---:B------:R-:W-:Y:S01]  /*1aa0*/  IMAD.SHL.U32 R4, R5.reuse, 0x4, RZ ;  /* 0x0000000405047824 */ /* 0x040fe200078e00ff */
[----:B------:R-:W-:Y:S02]  /*1ab0*/  LEA R11, R0, UR4, 0x2 ;  /* 0x00000004000b7c11 */ /* 0x000fe4000f8e10ff */
[----:B------:R-:W-:-:S04]  /*1ac0*/  SHF.L.U64.HI R5, R5, 0x2, R2 ;  /* 0x0000000205057819 */ /* 0x000fc80000010202 */
[----:B------:R-:W2:Y:S01]  /*1ad0*/  LDS R11, [R11] ;  /* 0x000000000b0b7984 */ /* 0x000ea20000000800 */
[C---:B0-----:R-:W-:Y:S02]  /*1ae0*/  IADD3 R2, P1, PT, R4.reuse, UR8, RZ ;  /* 0x0000000804027c10 */ /* 0x041fe4000ff3e0ff */
[----:B------:R-:W-:Y:S02]  /*1af0*/  IADD3 R4, P2, PT, R4, UR10, RZ ;  /* 0x0000000a04047c10 */ /* 0x000fe4000ff5e0ff */
[C---:B------:R-:W-:Y:S02]  /*1b00*/  IADD3.X R3, PT, PT, R5.reuse, UR9, RZ, P1, !PT ;  /* 0x0000000905037c10 */ /* 0x040fe40008ffe4ff */
[----:B------:R-:W-:-:S03]  /*1b10*/  IADD3.X R5, PT, PT, R5, UR11, RZ, P2, !PT ;  /* 0x0000000b05057c10 */ /* 0x000fc600097fe4ff */
[----:B-1----:R0:W-:Y:S04]  /*1b20*/  STG.E desc[UR6][R2.64], R9 ;  /* 0x0000000902007986 */ /* 0x0021e8000c101906 */
[----:B--2---:R0:W-:Y:S02]  /*1b30*/  STG.E desc[UR6][R4.64], R11 ;  /* 0x0000000b04007986 */ /* 0x0041e4000c101906 */
.L_x_47:
[----:B------:R-:W-:Y:S05]  /*1b40*/  BSYNC.RECONVERGENT B8 ;  /* 0x0000000000087941 */ /* 0x000fea0003800200 */
.L_x_46:
[----:B------:R-:W-:Y:S05]  /*1b50*/  @P0 EXIT ;  /* 0x000000000000094d */ /* 0x000fea0003800000 */
[----:B------:R-:W-:Y:S01]  /*1b60*/  UIADD3 UR4, UPT, UPT, UR16, 0x400, URZ ;  /* 0x0000040010047890 */ /* 0x000fe2000fffe0ff */
[----:B------:R-:W-:Y:S01]  /*1b70*/  IMAD.IADD R0, R7, 0x1, R0 ;  /* 0x0000000107007824 */ /* 0x000fe200078e0200 */
[----:B------:R-:W1:Y:S02]  /*1b80*/  LDCU.128 UR8, c[0x0][0x380] ;  /* 0x00007000ff0877ac */ /* 0x000e640008000c00 */
[----:B------:R-:W-:Y:S02]  /*1b90*/  ULEA UR4, UR17, UR4, 0x18 ;  /* 0x0000000411047291 */ /* 0x000fe4000f8ec0ff */
[----:B------:R-:W-:-:S04]  /*1ba0*/  LEA R6, R0, UR18, 0x2 ;  /* 0x0000001200067c11 */ /* 0x000fc8000f8e10ff */
[C---:B------:R-:W-:Y:S01]  /*1bb0*/  LEA R8, R0.reuse, UR4, 0x2 ;  /* 0x0000000400087c11 */ /* 0x040fe2000f8e10ff */
[----:B------:R-:W2:Y:S01]  /*1bc0*/  LDS R7, [R6] ;  /* 0x0000000006077984 */ /* 0x000ea20000000800 */
[----:B------:R-:W-:-:S03]  /*1bd0*/  IADD3 R0, P0, PT, R0, R13, RZ ;  /* 0x0000000d00007210 */ /* 0x000fc60007f1e0ff */
[----:B0-----:R-:W0:Y:S02]  /*1be0*/  LDS R9, [R8] ;  /* 0x0000000008097984 */ /* 0x001e240000000800 */
[----:B------:R-:W-:Y:S02]  /*1bf0*/  IMAD.X R3, RZ, RZ, R10, P0 ;  /* 0x000000ffff037224 */ /* 0x000fe400000e060a */
[----:B------:R-:W-:-:S03]  /*1c00*/  IMAD.SHL.U32 R4, R0, 0x4, RZ ;  /* 0x0000000400047824 */ /* 0x000fc600078e00ff */
[----:B------:R-:W-:Y:S02]  /*1c10*/  SHF.L.U64.HI R0, R0, 0x2, R3 ;  /* 0x0000000200007819 */ /* 0x000fe40000010203 */
[C---:B-1----:R-:W-:Y:S02]  /*1c20*/  IADD3 R2, P0, PT, R4.reuse, UR8, RZ ;  /* 0x0000000804027c10 */ /* 0x042fe4000ff1e0ff */
[----:B------:R-:W-:Y:S02]  /*1c30*/  IADD3 R4, P1, PT, R4, UR10, RZ ;  /* 0x0000000a04047c10 */ /* 0x000fe4000ff3e0ff */
[C---:B------:R-:W-:Y:S02]  /*1c40*/  IADD3.X R3, PT, PT, R0.reuse, UR9, RZ, P0, !PT ;  /* 0x0000000900037c10 */ /* 0x040fe400087fe4ff */
[----:B------:R-:W-:-:S03]  /*1c50*/  IADD3.X R5, PT, PT, R0, UR11, RZ, P1, !PT ;  /* 0x0000000b00057c10 */ /* 0x000fc60008ffe4ff */
[----:B--2---:R-:W-:Y:S04]  /*1c60*/  STG.E desc[UR6][R2.64], R7 ;  /* 0x0000000702007986 */ /* 0x004fe8000c101906 */
[----:B0-----:R-:W-:Y:S01]  /*1c70*/  STG.E desc[UR6][R4.64], R9 ;  /* 0x0000000904007986 */ /* 0x001fe2000c101906 */
[----:B------:R-:W-:Y:S05]  /*1c80*/  EXIT ;  /* 0x000000000000794d */ /* 0x000fea0003800000 */
.L_x_48:
[----:B------:R-:W-:-:S00]  /*1c90*/  BRA `(.L_x_48) ;  /* 0xfffffffc00fc7947 */ /* 0x000fc0000383ffff */
[----:B------:R-:W-:-:S00]  /*1ca0*/  NOP ;  /* 0x0000000000007918 */ /* 0x000fc00000000000 */
        /* <DEDUP_REMOVED lines=13> */
.L_x_105:


//--------------------- .text._Z37bitonicMergeElementaryIntervalsKernelILj1EEvPjS0_S0_S0_S0_S0_jj --------------------------
	.section	.text._Z37bitonicMergeElementaryIntervalsKernelILj1EEvPjS0_S0_S0_S0_S0_jj,"ax",@progbits
	.align	128
        .global         _Z37bitonicMergeElementaryIntervalsKernelILj1EEvPjS0_S0_S0_S0_S0_jj
        .type           _Z37bitonicMergeElementaryIntervalsKernelILj1EEvPjS0_S0_S0_S0_S0_jj,@function
        .size           _Z37bitonicMergeElementaryIntervalsKernelILj1EEvPjS0_S0_S0_S0_S0_jj,(.L_x_106 - _Z37bitonicMergeElementaryIntervalsKernelILj1EEvPjS0_S0_S0_S0_S0_jj)
        .other          _Z37bitonicMergeElementaryIntervalsKernelILj1EEvPjS0_S0_S0_S0_S0_jj,@"STO_CUDA_ENTRY STV_DEFAULT"
_Z37bitonicMergeElementaryIntervalsKernelILj1EEvPjS0_S0_S0_S0_S0_jj:
.text._Z37bitonicMergeElementaryIntervalsKernelILj1EEvPjS0_S0_S0_S0_S0_jj:
        /* <DEDUP_REMOVED lines=50> */
.L_x_50:
[----:B------:R-:W-:Y:S05]  /*0320*/  BSYNC.RECONVERGENT B0 ;  /* 0x0000000000007941 */ /* 0x000fea0003800200 */
.L_x_49:
        /* <DEDUP_REMOVED lines=31> */
.L_x_52:
[----:B------:R-:W-:Y:S05]  /*0520*/  BSYNC.RECONVERGENT B0 ;  /* 0x0000000000007941 */ /* 0x000fea0003800200 */
.L_x_51:
        /* <DEDUP_REMOVED lines=28> */
.L_x_54:
[----:B------:R-:W-:Y:S05]  /*06f0*/  BSYNC.RECONVERGENT B0 ;  /* 0x0000000000007941 */ /* 0x000fea0003800200 */
.L_x_53:
        /* <DEDUP_REMOVED lines=11> */
[----:B------:R-:W-:Y:S02]  /*07b0*/  IMAD.MOV.U32 R8, RZ, RZ, RZ ;  /* 0x000000ffff087224 */ /* 0x000fe400078e00ff */
[----:B------:R-:W-:Y:S01]  /*07c0*/  IMAD.MOV.U32 R12, RZ, RZ, RZ ;  /* 0x000000ffff0c7224 */ /* 0x000fe200078e00ff */
[----:B------:R-:W0:Y:S02]  /*07d0*/  LDS R6, [R4+0x200] ;  /* 0x0002000004067984 */ /* 0x000e240000000800 */
[----:B0-----:R-:W-:-:S13]  /*07e0*/  ISETP.GT.U32.AND P0, PT, R5, R6, PT ;  /* 0x000000060500720c */ /* 0x001fda0003f04070 */
[----:B------:R-:W-:Y:S05]  /*07f0*/  @P0 BRA `(.L_x_58) ;  /* 0x00000000001c0947 */ /* 0x000fea0003800000 */
.L_x_57:
[----:B------:R-:W-:-:S13]  /*0800*/  ISETP.NE.AND P0, PT, R7, 0x1, PT ;  /* 0x000000010700780c */ /* 0x000fda0003f05270 */
[----:B------:R-:W-:Y:S05]  /*0810*/  @P0 BREAK.RELIABLE B0 ;  /* 0x0000000000000942 */ /* 0x000fea0003800100 */
[----:B------:R-:W-:Y:S05]  /*0820*/  @P0 BRA `(.L_x_59) ;  /* 0x0000000000400947 */ /* 0x000fea0003800000 */
[----:B------:R0:W1:Y:S01]  /*0830*/  LDS R5, [R4] ;  /* 0x0000000004057984 */ /* 0x0000620000000800 */
[----:B------:R-:W-:-:S03]  /*0840*/  IMAD.MOV.U32 R12, RZ, RZ, 0x1 ;  /* 0x00000001ff0c7424 */ /* 0x000fc600078e00ff */
[----:B------:R0:W2:Y:S04]  /*0850*/  LDS R6, [R4+0x200] ;  /* 0x0002000004067984 */ /* 0x0000a80000000800 */
[----:B------:R0:W3:Y:S02]  /*0860*/  LDS R8, [R3+0x200] ;  /* 0x0002000003087984 */ /* 0x0000e40000000800 */
.L_x_58:
[----:B------:R-:W-:Y:S05]  /*0870*/  BSYNC.RELIABLE B0 ;  /* 0x0000000000007941 */ /* 0x000fea0003800100 */
.L_x_56:
        /* <DEDUP_REMOVED lines=11> */
.L_x_59:
[----:B------:R-:W-:Y:S05]  /*0930*/  BSYNC.RECONVERGENT B1 ;  /* 0x0000000000017941 */ /* 0x000fea0003800200 */
.L_x_55:
[----:B------:R-:W-:Y:S05]  /*0940*/  WARPSYNC.ALL ;  /* 0x0000000000007948 */ /* 0x000fea0003800000 */
[C---:B01----:R-:W-:Y:S01]  /*0950*/  LOP3.LUT R3, R0.reuse, 0x3f, RZ, 0xc0, !PT ;  /* 0x0000003f00037812 */ /* 0x043fe200078ec0ff */
[----:B------:R-:W-:Y:S04]  /*0960*/  BAR.SYNC.DEFER_BLOCKING 0x0 ;  /* 0x0000000000007b1d */ /* 0x000fe80000010000 */
[----:B------:R-:W-:-:S02]  /*0970*/  IMAD R3, R0, 0x2, -R3 ;  /* 0x0000000200037824 */ /* 0x000fc400078e0a03 */
[----:B------:R-:W-:Y:S04]  /*0980*/  BSSY.RECONVERGENT B2, `(.L_x_60) ;  /* 0x0000023000027945 */ /* 0x000fe80003800200 */
[----:B------:R-:W-:Y:S01]  /*0990*/  BSSY.RELIABLE B1, `(.L_x_61) ;  /* 0x0000016000017945 */ /* 0x000fe20003800100 */
[C---:B------:R-:W-:Y:S02]  /*09a0*/  LEA R5, R3.reuse, UR4, 0x2 ;  /* 0x0000000403057c11 */ /* 0x040fe4000f8e10ff */
        /* <DEDUP_REMOVED lines=13> */
.L_x_62:
[----:B------:R-:W-:-:S13]  /*0a80*/  ISETP.NE.AND P0, PT, R9, 0x1, PT ;  /* 0x000000010900780c */ /* 0x000fda0003f05270 */
[----:B------:R-:W-:Y:S05]  /*0a90*/  @P0 BREAK.RELIABLE B1 ;  /* 0x0000000000010942 */ /* 0x000fea0003800100 */
[----:B------:R-:W-:Y:S05]  /*0aa0*/  @P0 BRA `(.L_x_64) ;  /* 0x0000000000400947 */ /* 0x000fea0003800000 */
[----:B------:R0:W1:Y:S01]  /*0ab0*/  LDS R7, [R4] ;  /* 0x0000000004077984 */ /* 0x0000620000000800 */
[----:B------:R-:W-:-:S03]  /*0ac0*/  IMAD.MOV.U32 R10, RZ, RZ, 0x1 ;  /* 0x00000001ff0a7424 */ /* 0x000fc600078e00ff */
[----:B------:R0:W2:Y:S04]  /*0ad0*/  LDS R6, [R4+0x100] ;  /* 0x0001000004067984 */ /* 0x0000a80000000800 */
[----:B------:R0:W3:Y:S02]  /*0ae0*/  LDS R8, [R5+0x100] ;  /* 0x0001000005087984 */ /* 0x0000e40000000800 */
.L_x_63:
[----:B------:R-:W-:Y:S05]  /*0af0*/  BSYNC.RELIABLE B1 ;  /* 0x0000000000017941 */ /* 0x000fea0003800100 */
.L_x_61:
        /* <DEDUP_REMOVED lines=11> */
.L_x_64:
[----:B------:R-:W-:Y:S05]  /*0bb0*/  BSYNC.RECONVERGENT B2 ;  /* 0x0000000000027941 */ /* 0x000fea0003800200 */
.L_x_60:
        /* <DEDUP_REMOVED lines=20> */
.L_x_67:
[----:B------:R-:W-:-:S13]  /*0d00*/  ISETP.NE.AND P0, PT, R9, 0x1, PT ;  /* 0x000000010900780c */ /* 0x000fda0003f05270 */
[----:B------:R-:W-:Y:S05]  /*0d10*/  @P0 BREAK.RELIABLE B2 ;  /* 0x0000000000020942 */ /* 0x000fea0003800100 */
[----:B------:R-:W-:Y:S05]  /*0d20*/  @P0 BRA `(.L_x_69) ;  /* 0x0000000000400947 */ /* 0x000fea0003800000 */
[----:B------:R0:W1:Y:S01]  /*0d30*/  LDS R7, [R4] ;  /* 0x0000000004077984 */ /* 0x0000620000000800 */
[----:B------:R-:W-:-:S03]  /*0d40*/  IMAD.MOV.U32 R10, RZ, RZ, 0x1 ;  /* 0x00000001ff0a7424 */ /* 0x000fc600078e00ff */
[----:B------:R0:W2:Y:S04]  /*0d50*/  LDS R6, [R4+0x80] ;  /* 0x0000800004067984 */ /* 0x0000a80000000800 */
[----:B------:R0:W3:Y:S02]  /*0d60*/  LDS R8, [R5+0x80] ;  /* 0x0000800005087984 */ /* 0x0000e40000000800 */
.L_x_68:
[----:B------:R-:W-:Y:S05]  /*0d70*/  BSYNC.RELIABLE B2 ;  /* 0x0000000000027941 */ /* 0x000fea0003800100 */
.L_x_66:
        /* <DEDUP_REMOVED lines=11> */
.L_x_69:
[----:B------:R-:W-:Y:S05]  /*0e30*/  BSYNC.RECONVERGENT B3 ;  /* 0x0000000000037941 */ /* 0x000fea0003800200 */
.L_x_65:
        /* <DEDUP_REMOVED lines=20> */
.L_x_72:
[----:B------:R-:W-:-:S13]  /*0f80*/  ISETP.NE.AND P0, PT, R9, 0x1, PT ;  /* 0x000000010900780c */ /* 0x000fda0003f05270 */
[----:B------:R-:W-:Y:S05]  /*0f90*/  @P0 BREAK.RELIABLE B3 ;  /* 0x0000000000030942 */ /* 0x000fea0003800100 */
[----:B------:R-:W-:Y:S05]  /*0fa0*/  @P0 BRA `(.L_x_74) ;  /* 0x0000000000400947 */ /* 0x000fea0003800000 */
[----:B------:R0:W1:Y:S01]  /*0fb0*/  LDS R7, [R4] ;  /* 0x0000000004077984 */ /* 0x0000620000000800 */
[----:B------:R-:W-:-:S03]  /*0fc0*/  IMAD.MOV.U32 R10, RZ, RZ, 0x1 ;  /* 0x00000001ff0a7424 */ /* 0x000fc600078e00ff */
[----:B------:R0:W2:Y:S04]  /*0fd0*/  LDS R6, [R4+0x40] ;  /* 0x0000400004067984 */ /* 0x0000a80000000800 */
[----:B------:R0:W3:Y:S02]  /*0fe0*/  LDS R8, [R5+0x40] ;  /* 0x0000400005087984 */ /* 0x0000e40000000800 */
.L_x_73:
[----:B------:R-:W-:Y:S05]  /*0ff0*/  BSYNC.RELIABLE B3 ;  /* 0x0000000000037941 */ /* 0x000fea0003800100 */
.L_x_71:
        /* <DEDUP_REMOVED lines=11> */
.L_x_74:
[----:B------:R-:W-:Y:S05]  /*10b0*/  BSYNC.RECONVERGENT B4 ;  /* 0x0000000000047941 */ /* 0x000fea0003800200 */
.L_x_70:
        /* <DEDUP_REMOVED lines=20> */
.L_x_77:
[----:B------:R-:W-:-:S13]  /*1200*/  ISETP.NE.AND P0, PT, R9, 0x1, PT ;  /* 0x000000010900780c */ /* 0x000fda0003f05270 */
[----:B------:R-:W-:Y:S05]  /*1210*/  @P0 BREAK.RELIABLE B4 ;  /* 0x0000000000040942 */ /* 0x000fea0003800100 */
[----:B------:R-:W-:Y:S05]  /*1220*/  @P0 BRA `(.L_x_79) ;  /* 0x0000000000400947 */ /* 0x000fea0003800000 */
[----:B------:R0:W1:Y:S01]  /*1230*/  LDS R7, [R4] ;  /* 0x0000000004077984 */ /* 0x0000620000000800 */
[----:B------:R-:W-:-:S03]  /*1240*/  IMAD.MOV.U32 R10, RZ, RZ, 0x1 ;  /* 0x00000001ff0a7424 */ /* 0x000fc600078e00ff */
[----:B------:R0:W2:Y:S04]  /*1250*/  LDS R6, [R4+0x20] ;  /* 0x0000200004067984 */ /* 0x0000a80000000800 */
[----:B------:R0:W3:Y:S02]  /*1260*/  LDS R8, [R5+0x20] ;  /* 0x0000200005087984 */ /* 0x0000e40000000800 */
.L_x_78:
[----:B------:R-:W-:Y:S05]  /*1270*/  BSYNC.RELIABLE B4 ;  /* 0x0000000000047941 */ /* 0x000fea0003800100 */
.L_x_76:
        /* <DEDUP_REMOVED lines=11> */
.L_x_79:
[----:B------:R-:W-:Y:S05]  /*1330*/  BSYNC.RECONVERGENT B5 ;  /* 0x0000000000057941 */ /* 0x000fea0003800200 */
.L_x_75:
        /* <DEDUP_REMOVED lines=20> */
.L_x_82:
[----:B------:R-:W-:-:S13]  /*1480*/  ISETP.NE.AND P0, PT, R9, 0x1, PT ;  /* 0x000000010900780c */ /* 0x000fda0003f05270 */
[----:B------:R-:W-:Y:S05]  /*1490*/  @P0 BREAK.RELIABLE B5 ;  /* 0x0000000000050942 */ /* 0x000fea0003800100 */
[----:B------:R-:W-:Y:S05]  /*14a0*/  @P0 BRA `(.L_x_84) ;  /* 0x0000000000400947 */ /* 0x000fea0003800000 */
[----:B------:R0:W1:Y:S01]  /*14b0*/  LDS R7, [R4] ;  /* 0x0000000004077984 */ /* 0x0000620000000800 */
[----:B------:R-:W-:-:S03]  /*14c0*/  IMAD.MOV.U32 R10, RZ, RZ, 0x1 ;  /* 0x00000001ff0a7424 */ /* 0x000fc600078e00ff */
[----:B------:R0:W2:Y:S04]  /*14d0*/  LDS R6, [R4+0x10] ;  /* 0x0000100004067984 */ /* 0x0000a80000000800 */
[----:B------:R0:W3:Y:S02]  /*14e0*/  LDS R8, [R5+0x10] ;  /* 0x0000100005087984 */ /* 0x0000e40000000800 */
.L_x_83:
[----:B------:R-:W-:Y:S05]  /*14f0*/  BSYNC.RELIABLE B5 ;  /* 0x0000000000057941 */ /* 0x000fea0003800100 */
.L_x_81:
        /* <DEDUP_REMOVED lines=11> */
.L_x_84:
[----:B------:R-:W-:Y:S05]  /*15b0*/  BSYNC.RECONVERGENT B6 ;  /* 0x0000000000067941 */ /* 0x000fea0003800200 */
.L_x_80:
        /* <DEDUP_REMOVED lines=20> */
.L_x_87:
[----:B------:R-:W-:-:S13]  /*1700*/  ISETP.NE.AND P0, PT, R9, 0x1, PT ;  /* 0x000000010900780c */ /* 0x000fda0003f05270 */
[----:B------:R-:W-:Y:S05]  /*1710*/  @P0 BREAK.RELIABLE B6 ;  /* 0x0000000000060942 */ /* 0x000fea0003800100 */
[----:B------:R-:W-:Y:S05]  /*1720*/  @P0 BRA `(.L_x_89) ;  /* 0x0000000000400947 */ /* 0x000fea0003800000 */
[----:B------:R0:W1:Y:S01]  /*1730*/  LDS R7, [R4] ;  /* 0x0000000004077984 */ /* 0x0000620000000800 */
[----:B------:R-:W-:-:S03]  /*1740*/  IMAD.MOV.U32 R10, RZ, RZ, 0x1 ;  /* 0x00000001ff0a7424 */ /* 0x000fc600078e00ff */
[----:B------:R0:W2:Y:S04]  /*1750*/  LDS R6, [R4+0x8] ;  /* 0x0000080004067984 */ /* 0x0000a80000000800 */
[----:B------:R0:W3:Y:S02]  /*1760*/  LDS R8, [R5+0x8] ;  /* 0x0000080005087984 */ /* 0x0000e40000000800 */
.L_x_88:
[----:B------:R-:W-:Y:S05]  /*1770*/  BSYNC.RELIABLE B6 ;  /* 0x0000000000067941 */ /* 0x000fea0003800100 */
.L_x_86:
        /* <DEDUP_REMOVED lines=11> */
.L_x_89:
[----:B------:R-:W-:Y:S05]  /*1830*/  BSYNC.RECONVERGENT B7 ;  /* 0x0000000000077941 */ /* 0x000fea0003800200 */
.L_x_85:
        /* <DEDUP_REMOVED lines=12> */
[----:B------:R-:W-:Y:S02]  /*1900*/  CS2R R8, SRZ ;  /* 0x0000000000087805 */ /* 0x000fe4000001ff00 */
[----:B0-----:R-:W-:-:S13]  /*1910*/  ISETP.GT.U32.AND P0, PT, R6, R7, PT ;  /* 0x000000070600720c */ /* 0x001fda0003f04070 */
[----:B------:R-:W-:Y:S05]  /*1920*/  @P0 BRA `(.L_x_93) ;  /* 0x0000000000180947 */ /* 0x000fea0003800000 */
.L_x_92:
[----:B------:R-:W-:-:S13]  /*1930*/  ISETP.NE.AND P0, PT, R10, 0x1, PT ;  /* 0x000000010a00780c */ /* 0x000fda0003f05270 */
[----:B------:R-:W-:Y:S05]  /*1940*/  @P0 BREAK.RELIABLE B7 ;  /* 0x0000000000070942 */ /* 0x000fea0003800100 */
[----:B------:R-:W-:Y:S05]  /*1950*/  @P0 BRA `(.L_x_94) ;  /* 0x00000000003c0947 */ /* 0x000fea0003800000 */
[----:B------:R0:W1:Y:S01]  /*1960*/  LDS.64 R6, [R3] ;  /* 0x0000000003067984 */ /* 0x0000620000000a00 */
[----:B------:R-:W-:Y:S02]  /*1970*/  IMAD.MOV.U32 R8, RZ, RZ, R11 ;  /* 0x000000ffff087224 */ /* 0x000fe400078e000b */
[----:B------:R-:W-:-:S07]  /*1980*/  IMAD.MOV.U32 R9, RZ, RZ, 0x1 ;  /* 0x00000001ff097424 */ /* 0x000fce00078e00ff */
.L_x_93:
[----:B------:R-:W-:Y:S05]  /*1990*/  BSYNC.RELIABLE B7 ;  /* 0x0000000000077941 */ /* 0x000fea0003800100 */
.L_x_91:
[----:B------:R-:W-:Y:S01]  /*19a0*/  UIADD3 UR4, UPT, UPT, UR16, 0x400, URZ ;  /* 0x0000040010047890 */ /* 0x000fe2000fffe0ff */
[----:B-1----:R-:W-:Y:S02]  /*19b0*/  IMAD.MOV.U32 R10, RZ, RZ, R7 ;  /* 0x000000ffff0a7224 */ /* 0x002fe400078e0007 */
[----:B------:R-:W-:Y:S01]  /*19c0*/  IMAD.MOV.U32 R11, RZ, RZ, R6 ;  /* 0x000000ffff0b7224 */ /* 0x000fe200078e0006 */
[----:B------:R-:W-:-:S04]  /*19d0*/  ULEA UR4, UR17, UR4, 0x18 ;  /* 0x0000000411047291 */ /* 0x000fc8000f8ec0ff */
[----:B------:R-:W-:Y:S02]  /*19e0*/  STS.64 [R3], R10 ;  /* 0x0000000a03007388 */ /* 0x000fe40000000a00 */
[----:B------:R-:W-:-:S05]  /*19f0*/  LEA R5, R0, UR4, 0x3 ;  /* 0x0000000400057c11 */ /* 0x000fca000f8e18ff */
[----:B------:R-:W1:Y:S02]  /*1a00*/  LDS.64 R6, [R5] ;  /* 0x0000000005067984 */ /* 0x000e640000000a00 */
[----:B-1----:R-:W-:Y:S02]  /*1a10*/  IMAD.MOV.U32 R12, RZ, RZ, R7 ;  /* 0x000000ffff0c7224 */ /* 0x002fe400078e0007 */
[----:B------:R-:W-:-:S05]  /*1a20*/  IMAD.MOV.U32 R13, RZ, RZ, R6 ;  /* 0x000000ffff0d7224 */ /* 0x000fca00078e0006 */
[----:B------:R1:W-:Y:S04]  /*1a30*/  STS.64 [R5], R12 ;  /* 0x0000000c05007388 */ /* 0x0003e80000000a00 */
[----:B------:R1:W-:Y:S02]  /*1a40*/  STS.64 [R4], R8 ;  /* 0x0000000804007388 */ /* 0x0003e40000000a00 */
.L_x_94:
[----:B------:R-:W-:Y:S05]  /*1a50*/  BSYNC.RECONVERGENT B8 ;  /* 0x0000000000087941 */ /* 0x000fea0003800200 */
.L_x_90:
        /* <DEDUP_REMOVED lines=28> */
.L_x_96:
[----:B------:R-:W-:Y:S05]  /*1c20*/  BSYNC.RECONVERGENT B8 ;  /* 0x0000000000087941 */ /* 0x000fea0003800200 */
.L_x_95:
        /* <DEDUP_REMOVED lines=20> */
.L_x_97:
        /* <DEDUP_REMOVED lines=9> */
.L_x_106:


//--------------------- .text._Z23bitonicSortSharedKernelPjS_S_S_jj --------------------------
	.section	.text._Z23bitonicSortSharedKernelPjS_S_S_jj,"ax",@progbits
	.align	128
        .global         _Z23bitonicSortSharedKernelPjS_S_S_jj
        .type           _Z23bitonicSortSharedKernelPjS_S_S_jj,@function
        .size           _Z23bitonicSortSharedKernelPjS_S_S_jj,(.L_x_107 - _Z23bitonicSortSharedKernelPjS_S_S_jj)
        .other          _Z23bitonicSortSharedKernelPjS_S_S_jj,@"STO_CUDA_ENTRY STV_DEFAULT"
_Z23bitonicSortSharedKernelPjS_S_S_jj:
.text._Z23bitonicSortSharedKernelPjS_S_S_jj:
[----:B------:R-:W-:Y:S01]  /*0000*/  LDC R1, c[0x0][0x37c] ;  /* 0x0000df00ff017b82 */ /* 0x000fe20000000800 */
[----:B------:R-:W0:Y:S07]  /*0010*/  S2R R3, SR_CTAID.X ;  /* 0x0000000000037919 */ /* 0x000e2e0000002500 */
[----:B------:R-:W1:Y:S01]  /*0020*/  LDC.64 R6, c[0x0][0x390] ;  /* 0x0000e400ff067b82 */ /* 0x000e620000000a00 */
[----:B------:R-:W2:Y:S01]  /*0030*/  LDCU.64 UR10, c[0x0][0x358] ;  /* 0x00006b00ff0a77ac */ /* 0x000ea20008000a00 */
[----:B------:R-:W0:Y:S06]  /*0040*/  S2R R2, SR_TID.X ;  /* 0x0000000000027919 */ /* 0x000e2c0000002100 */
[----:B------:R-:W3:Y:S08]  /*0050*/  LDC.64 R8, c[0x0][0x398] ;  /* 0x0000e600ff087b82 */ /* 0x000ef00000000a00 */
[----:B------:R-:W4:Y:S01]  /*0060*/  S2UR UR6, SR_CgaCtaId ;  /* 0x00000000000679c3 */ /* 0x000f220000008800 */
[----:B------:R-:W-:Y:S01]  /*0070*/  UMOV UR4, 0x400 ;  /* 0x0000040000047882 */ /* 0x000fe20000000000 */
[----:B------:R-:W5:Y:S01]  /*0080*/  LDCU UR7, c[0x0][0x3a0] ;  /* 0x00007400ff0777ac */ /* 0x000f620008000800 */
[----:B0-----:R-:W-:-:S04]  /*0090*/  IMAD R0, R3, 0x400, R2 ;  /* 0x0000040003007824 */ /* 0x001fc800078e0202 */
[----:B-1----:R-:W-:-:S04]  /*00a0*/  IMAD.WIDE.U32 R6, R0, 0x4, R6 ;  /* 0x0000000400067825 */ /* 0x002fc800078e0006 */
[----:B---3--:R-:W-:Y:S01]  /*00b0*/  IMAD.WIDE.U32 R8, R0, 0x4, R8 ;  /* 0x0000000400087825 */ /* 0x008fe200078e0008 */
[----:B--2---:R-:W2:Y:S04]  /*00c0*/  LDG.E R5, desc[UR10][R6.64] ;  /* 0x0000000a06057981 */ /* 0x004ea8000c1e1900 */
[----:B------:R-:W3:Y:S04]  /*00d0*/  LDG.E R10, desc[UR10][R8.64] ;  /* 0x0000000a080a7981 */ /* 0x000ee8000c1e1900 */
[----:B------:R-:W3:Y:S04]  /*00e0*/  LDG.E R11, desc[UR10][R6.64+0x800] ;  /* 0x0008000a060b7981 */ /* 0x000ee8000c1e1900 */
[----:B------:R-:W3:Y:S01]  /*00f0*/  LDG.E R12, desc[UR10][R8.64+0x800] ;  /* 0x0008000a080c7981 */ /* 0x000ee2000c1e1900 */
[----:B------:R-:W-:-:S02]  /*0100*/  UIADD3 UR5, UPT, UPT, UR4, 0x1000, URZ ;  /* 0x0000100004057890 */ /* 0x000fc4000fffe0ff */
[----:B----4-:R-:W-:Y:S02]  /*0110*/  ULEA UR4, UR6, UR4, 0x18 ;  /* 0x0000000406047291 */ /* 0x010fe4000f8ec0ff */
[----:B------:R-:W-:Y:S02]  /*0120*/  ULEA UR5, UR6, UR5, 0x18 ;  /* 0x0000000506057291 */ /* 0x000fe4000f8ec0ff */
[----:B-----5:R-:W-:Y:S02]  /*0130*/  UISETP.GE.U32.AND UP0, UPT, UR7, 0x3, UPT ;  /* 0x000000030700788c */ /* 0x020fe4000bf06070 */
[C---:B------:R-:W-:Y:S02]  /*0140*/  LEA R4, R2.reuse, UR4, 0x2 ;  /* 0x0000000402047c11 */ /* 0x040fe4000f8e10ff */
[----:B------:R-:W-:-:S03]  /*0150*/  LEA R3, R2, UR5, 0x2 ;  /* 0x0000000502037c11 */ /* 0x000fc6000f8e10ff */
[----:B--2---:R0:W-:Y:S04]  /*0160*/  STS [R4], R5 ;  /* 0x0000000504007388 */ /* 0x0041e80000000800 */
[----:B---3--:R0:W-:Y:S04]  /*0170*/  STS [R3], R10 ;  /* 0x0000000a03007388 */ /* 0x0081e80000000800 */
[----:B------:R0:W-:Y:S04]  /*0180*/  STS [R4+0x800], R11 ;  /* 0x0008000b04007388 */ /* 0x0001e80000000800 */
[----:B------:R0:W-:Y:S01]  /*0190*/  STS [R3+0x800], R12 ;  /* 0x0008000c03007388 */ /* 0x0001e20000000800 */
[----:B------:R-:W-:Y:S05]  /*01a0*/  BRA.U !UP0, `(.L_x_98) ;  /* 0x0000000108787547 */ /* 0x000fea000b800000 */
[----:B------:R-:W-:-:S05]  /*01b0*/  UMOV UR8, 0x2 ;  /* 0x0000000200087882 */ /* 0x000fca0000000000 */
.L_x_101:
[----:B------:R-:W1:Y:S01]  /*01c0*/  LDCU UR7, c[0x0][0x3a0] ;  /* 0x00007400ff0777ac */ /* 0x000e620008000800 */
[----:B------:R-:W-:Y:S02]  /*01d0*/  USHF.R.U32.HI UR6, URZ, 0x1, UR8 ;  /* 0x00000001ff067899 */ /* 0x000fe40008011608 */
[----:B------:R-:W-:Y:S02]  /*01e0*/  USHF.L.U32 UR8, UR8, 0x1, URZ ;  /* 0x0000000108087899 */ /* 0x000fe400080006ff */
[----:B------:R-:W-:Y:S02]  /*01f0*/  UISETP.NE.AND UP1, UPT, UR6, URZ, UPT ;  /* 0x000000ff0600728c */ /* 0x000fe4000bf25270 */
[----:B-1----:R-:W-:-:S07]  /*0200*/  UISETP.GE.U32.AND UP0, UPT, UR8, UR7, UPT ;  /* 0x000000070800728c */ /* 0x002fce000bf06070 */
[----:B--2---:R-:W-:Y:S05]  /*0210*/  BRA.U !UP1, `(.L_x_99) ;  /* 0x0000000109587547 */ /* 0x004fea000b800000 */
[----:B------:R-:W-:-:S13]  /*0220*/  LOP3.LUT P1, RZ, R2, UR6, RZ, 0xc0, !PT ;  /* 0x0000000602ff7c12 */ /* 0x000fda000f82c0ff */
.L_x_100:
[----:B------:R-:W-:Y:S01]  /*0230*/  UIADD3 UR9, UPT, UPT, UR6, -0x1, URZ ;  /* 0xffffffff06097890 */ /* 0x000fe2000fffe0ff */
[----:B------:R-:W-:Y:S05]  /*0240*/  BAR.SYNC.DEFER_BLOCKING 0x0 ;  /* 0x0000000000007b1d */ /* 0x000fea0000010000 */
[----:B0-2---:R-:W-:-:S05]  /*0250*/  LOP3.LUT R5, R2, UR9, RZ, 0xc0, !PT ;  /* 0x0000000902057c12 */ /* 0x005fca000f8ec0ff */
[----:B------:R-:W-:-:S04]  /*0260*/  IMAD R5, R2, 0x2, -R5 ;  /* 0x0000000202057824 */ /* 0x000fc800078e0a05 */
[C---:B------:R-:W-:Y:S01]  /*0270*/  VIADD R7, R5.reuse, UR6 ;  /* 0x0000000605077c36 */ /* 0x040fe20008000000 */
[----:B------:R-:W-:Y:S01]  /*0280*/  LEA R9, R5, UR4, 0x2 ;  /* 0x0000000405097c11 */ /* 0x000fe2000f8e10ff */
[----:B------:R-:W-:-:S03]  /*0290*/  USHF.R.U32.HI UR6, URZ, 0x1, UR6 ;  /* 0x00000001ff067899 */ /* 0x000fc60008011606 */
[----:B------:R-:W-:Y:S01]  /*02a0*/  LEA R10, R7, UR4, 0x2 ;  /* 0x00000004070a7c11 */ /* 0x000fe2000f8e10ff */
[----:B------:R-:W-:Y:S01]  /*02b0*/  LDS R11, [R9] ;  /* 0x00000000090b7984 */ /* 0x000fe20000000800 */
[----:B------:R-:W-:-:S03]  /*02c0*/  UISETP.NE.AND UP1, UPT, UR6, URZ, UPT ;  /* 0x000000ff0600728c */ /* 0x000fc6000bf25270 */
[----:B------:R-:W0:Y:S02]  /*02d0*/  LDS R12, [R10] ;  /* 0x000000000a0c7984 */ /* 0x000e240000000800 */
[----:B0-----:R-:W-:-:S13]  /*02e0*/  ISETP.GT.U32.XOR P0, PT, R11, R12, P1 ;  /* 0x0000000c0b00720c */ /* 0x001fda0000f04870 */
[----:B------:R-:W-:Y:S01]  /*02f0*/  @!P0 LEA R7, R7, UR5, 0x2 ;  /* 0x0000000507078c11 */ /* 0x000fe2000f8e10ff */
[----:B------:R-:W-:Y:S01]  /*0300*/  @!P0 STS [R9], R12 ;  /* 0x0000000c09008388 */ /* 0x000fe20000000800 */
[----:B------:R-:W-:-:S03]  /*0310*/  @!P0 LEA R5, R5, UR5, 0x2 ;  /* 0x0000000505058c11 */ /* 0x000fc6000f8e10ff */
[----:B------:R-:W-:Y:S04]  /*0320*/  @!P0 STS [R10], R11 ;  /* 0x0000000b0a008388 */ /* 0x000fe80000000800 */
[----:B------:R-:W0:Y:S04]  /*0330*/  @!P0 LDS R8, [R7] ;  /* 0x0000000007088984 */ /* 0x000e280000000800 */
[----:B------:R-:W1:Y:S04]  /*0340*/  @!P0 LDS R6, [R5] ;  /* 0x0000000005068984 */ /* 0x000e680000000800 */
[----:B0-----:R2:W-:Y:S04]  /*0350*/  @!P0 STS [R5], R8 ;  /* 0x0000000805008388 */ /* 0x0015e80000000800 */
[----:B-1----:R2:W-:Y:S01]  /*0360*/  @!P0 STS [R7], R6 ;  /* 0x0000000607008388 */ /* 0x0025e20000000800 */
[----:B------:R-:W-:Y:S05]  /*0370*/  BRA.U UP1, `(.L_x_100) ;  /* 0xfffffffd01ac7547 */ /* 0x000fea000b83ffff */
.L_x_99:
[----:B------:R-:W-:Y:S05]  /*0380*/  BRA.U !UP0, `(.L_x_101) ;  /* 0xfffffffd088c7547 */ /* 0x000fea000b83ffff */
.L_x_98:
[----:B------:R-:W-:-:S04]  /*0390*/  USHF.R.U32.HI UR6, URZ, 0x1, UR7 ;  /* 0x00000001ff067899 */ /* 0x000fc80008011607 */
[----:B------:R-:W-:-:S09]  /*03a0*/  UISETP.NE.AND UP0, UPT, UR6, URZ, UPT ;  /* 0x000000ff0600728c */ /* 0x000fd2000bf05270 */
[----:B------:R-:W-:Y:S05]  /*03b0*/  BRA.U !UP0, `(.L_x_102) ;  /* 0x0000000108647547 */ /* 0x000fea000b800000 */
[----:B------:R-:W1:Y:S01]  /*03c0*/  LDCU UR8, c[0x0][0x3a4] ;  /* 0x00007480ff0877ac */ /* 0x000e620008000800 */
[----:B------:R-:W-:Y:S01]  /*03d0*/  NOP ;  /* 0x0000000000007918 */ /* 0x000fe20000000000 */
.L_x_103:
[----:B------:R-:W-:Y:S01]  /*03e0*/  UIADD3 UR7, UPT, UPT, UR6, -0x1, URZ ;  /* 0xffffffff06077890 */ /* 0x000fe2000fffe0ff */
[----:B------:R-:W-:Y:S05]  /*03f0*/  BAR.SYNC.DEFER_BLOCKING 0x0 ;  /* 0x0000000000007b1d */ /* 0x000fea0000010000 */
[----:B0-23--:R-:W-:-:S05]  /*0400*/  LOP3.LUT R5, R2, UR7, RZ, 0xc0, !PT ;  /* 0x0000000702057c12 */ /* 0x00dfca000f8ec0ff */
        /* <DEDUP_REMOVED lines=8> */
[----:B0-----:R-:W-:-:S04]  /*0490*/  ISETP.GT.U32.AND P0, PT, R11, R12, PT ;  /* 0x0000000c0b00720c */ /* 0x001fc80003f04070 */
[----:B------:R-:W-:-:S04]  /*04a0*/  SEL R5, RZ, 0x1, !P0 ;  /* 0x00000001ff057807 */ /* 0x000fc80004000000 */
[----:B-1----:R-:W-:-:S13]  /*04b0*/  ISETP.NE.AND P0, PT, R5, UR8, PT ;  /* 0x0000000805007c0c */ /* 0x002fda000bf05270 */
        /* <DEDUP_REMOVED lines=9> */
.L_x_102:
[----:B------:R-:W-:Y:S08]  /*0550*/  BAR.SYNC.DEFER_BLOCKING 0x0 ;  /* 0x0000000000007b1d */ /* 0x000ff00000010000 */
[----:B--23--:R-:W1:Y:S01]  /*0560*/  LDC.64 R6, c[0x0][0x380] ;  /* 0x0000e000ff067b82 */ /* 0x00ce620000000a00 */
[----:B0-----:R-:W0:Y:S04]  /*0570*/  LDS R5, [R4] ;  /* 0x0000000004057984 */ /* 0x001e280000000800 */
[----:B------:R-:W2:Y:S03]  /*0580*/  LDS R11, [R3] ;  /* 0x00000000030b7984 */ /* 0x000ea60000000800 */
[----:B------:R-:W3:Y:S01]  /*0590*/  LDC.64 R8, c[0x0][0x388] ;  /* 0x0000e200ff087b82 */ /* 0x000ee20000000a00 */
[----:B------:R-:W4:Y:S04]  /*05a0*/  LDS R13, [R4+0x800] ;  /* 0x00080000040d7984 */ /* 0x000f280000000800 */
[----:B------:R-:W5:Y:S01]  /*05b0*/  LDS R15, [R3+0x800] ;  /* 0x00080000030f7984 */ /* 0x000f620000000800 */
[----:B-1----:R-:W-:-:S04]  /*05c0*/  IMAD.WIDE.U32 R6, R0, 0x4, R6 ;  /* 0x0000000400067825 */ /* 0x002fc800078e0006 */
[----:B---3--:R-:W-:Y:S01]  /*05d0*/  IMAD.WIDE.U32 R8, R0, 0x4, R8 ;  /* 0x0000000400087825 */ /* 0x008fe200078e0008 */
[----:B0-----:R-:W-:Y:S04]  /*05e0*/  STG.E desc[UR10][R6.64], R5 ;  /* 0x0000000506007986 */ /* 0x001fe8000c10190a */
[----:B--2---:R-:W-:Y:S04]  /*05f0*/  STG.E desc[UR10][R8.64], R11 ;  /* 0x0000000b08007986 */ /* 0x004fe8000c10190a */
[----:B----4-:R-:W-:Y:S04]  /*0600*/  STG.E desc[UR10][R6.64+0x800], R13 ;  /* 0x0008000d06007986 */ /* 0x010fe8000c10190a */
[----:B-----5:R-:W-:Y:S01]  /*0610*/  STG.E desc[UR10][R8.64+0x800], R15 ;  /* 0x0008000f08007986 */ /* 0x020fe2000c10190a */
[----:B------:R-:W-:Y:S05]  /*0620*/  EXIT ;  /* 0x000000000000794d */ /* 0x000fea0003800000 */
.L_x_104:
        /* <DEDUP_REMOVED lines=13> */
.L_x_107:


//--------------------- .nv.global.init           --------------------------
	.section	.nv.global.init,"aw",@progbits
	.align	4
.nv.global.init:
	.type		_ZZN75_INTERNAL_53_tmpxft_00003726_00000000_8_bitonic_compute_75_cpp1_ii_fa58609718cooperative_groups4__v17details17_binary_partitionINS1_15coalesced_groupEEES4_RKT_bE8fullMask,@object
	.size		_ZZN75_INTERNAL_53_tmpxft_00003726_00000000_8_bitonic_compute_75_cpp1_ii_fa58609718cooperative_groups4__v17details17_binary_partitionINS1_15coalesced_groupEEES4_RKT_bE8fullMask,(.L_0 - _ZZN75_INTERNAL_53_tmpxft_00003726_00000000_8_bitonic_compute_75_cpp1_ii_fa58609718cooperative_groups4__v17details17_binary_partitionINS1_15coalesced_groupEEES4_RKT_bE8fullMask)
_ZZN75_INTERNAL_53_tmpxft_00003726_00000000_8_bitonic_compute_75_cpp1_ii_fa58609718cooperative_groups4__v17details17_binary_partitionINS1_15coalesced_groupEEES4_RKT_bE8fullMask:
        /*0000*/ 	.byte	0xff, 0xff, 0xff, 0xff
.L_0:


//--------------------- .nv.shared._Z37bitonicMergeElementaryIntervalsKernelILj0EEvPjS0_S0_S0_S0_S0_jj --------------------------
	.section	.nv.shared._Z37bitonicMergeElementaryIntervalsKernelILj0EEvPjS0_S0_S0_S0_S0_jj,"aw",@nobits
	.sectionflags	@""
	.align	4
.nv.shared._Z37bitonicMergeElementaryIntervalsKernelILj0EEvPjS0_S0_S0_S0_S0_jj:
	.zero		4116


//--------------------- .nv.shared.reserved.0     --------------------------
	.section	.nv.shared.reserved.0,"aw",@nobits
	.weak		__nv_reservedSMEM_offset_0_alias
	.size		__nv_reservedSMEM_offset_0_alias, 0, 64
	.other		__nv_reservedSMEM_offset_0_alias,@"STO_CUDA_RESERVED_SHARED STV_DEFAULT"
__nv_reservedSMEM_offset_0_alias:
	.zero		0
	.zero		64


//--------------------- .nv.shared._Z37bitonicMergeElementaryIntervalsKernelILj1EEvPjS0_S0_S0_S0_S0_jj --------------------------
	.section	.nv.shared._Z37bitonicMergeElementaryIntervalsKernelILj1EEvPjS0_S0_S0_S0_S0_jj,"aw",@nobits
	.sectionflags	@""
	.align	4
.nv.shared._Z37bitonicMergeElementaryIntervalsKernelILj1EEvPjS0_S0_S0_S0_S0_jj:
	.zero		4116


//--------------------- .nv.shared._Z23bitonicSortSharedKernelPjS_S_S_jj --------------------------
	.section	.nv.shared._Z23bitonicSortSharedKernelPjS_S_S_jj,"aw",@nobits
	.sectionflags	@""
	.align	4
.nv.shared._Z23bitonicSortSharedKernelPjS_S_S_jj:
	.zero		9216


//--------------------- .nv.constant0._Z37bitonicMergeElementaryIntervalsKernelILj0EEvPjS0_S0_S0_S0_S0_jj --------------------------
	.section	.nv.constant0._Z37bitonicMergeElementaryIntervalsKernelILj0EEvPjS0_S0_S0_S0_S0_jj,"a",@progbits
	.sectionflags	@""
	.align	4
.nv.constant0._Z37bitonicMergeElementaryIntervalsKernelILj0EEvPjS0_S0_S0_S0_S0_jj:
	.zero		952


//--------------------- .nv.constant0._Z37bitonicMergeElementaryIntervalsKernelILj1EEvPjS0_S0_S0_S0_S0_jj --------------------------
	.section	.nv.constant0._Z37bitonicMergeElementaryIntervalsKernelILj1EEvPjS0_S0_S0_S0_S0_jj,"a",@progbits
	.sectionflags	@""
	.align	4
.nv.constant0._Z37bitonicMergeElementaryIntervalsKernelILj1EEvPjS0_S0_S0_S0_S0_jj:
	.zero		952


//--------------------- .nv.constant0._Z23bitonicSortSharedKernelPjS_S_S_jj --------------------------
	.section	.nv.constant0._Z23bitonicSortSharedKernelPjS_S_S_jj,"a",@progbits
	.sectionflags	@""
	.align	4
.nv.constant0._Z23bitonicSortSharedKernelPjS_S_S_jj:
	.zero		936


//--------------------- SYMBOLS --------------------------

	.type		.nv.reservedSmem.offset0,@object
	.size		.nv.reservedSmem.offset0,0x4
	.type		.nv.reservedSmem.cap,@object
	.size		.nv.reservedSmem.cap,0x4
